//
// Generated by NVIDIA NVVM Compiler
//
// Compiler Build ID: CL-36424714
// Cuda compilation tools, release 13.0, V13.0.88
// Based on NVVM 20.0.0
//

.version 9.0
.target sm_100
.address_size 64

	// .globl	_Z13single_threadPffS_fi
.const .align 4 .b8 coefs[248];
// _ZZ13single_threadPffS_fiE7sh_maxs has been demoted
// _ZZ13single_threadPffS_fiE7indices has been demoted
// _ZZ13reduction_maxPfS_E5sdata has been demoted

.visible .entry _Z13single_threadPffS_fi(
	.param .u64 .ptr .align 1 _Z13single_threadPffS_fi_param_0,
	.param .f32 _Z13single_threadPffS_fi_param_1,
	.param .u64 .ptr .align 1 _Z13single_threadPffS_fi_param_2,
	.param .f32 _Z13single_threadPffS_fi_param_3,
	.param .u32 _Z13single_threadPffS_fi_param_4
)
{
	.reg .pred 	%p<7>;
	.reg .b16 	%rs<76>;
	.reg .b32 	%r<100>;
	.reg .b32 	%f<168>;
	.reg .b64 	%rd<48>;
	// demoted variable
	.shared .align 4 .b8 _ZZ13single_threadPffS_fiE7sh_maxs[4096];
	// demoted variable
	.shared .align 4 .b8 _ZZ13single_threadPffS_fiE7indices[4096];
	ld.param.u64 	%rd1, [_Z13single_threadPffS_fi_param_0];
	ld.param.f32 	%f2, [_Z13single_threadPffS_fi_param_1];
	ld.param.u64 	%rd2, [_Z13single_threadPffS_fi_param_2];
	ld.param.u32 	%r11, [_Z13single_threadPffS_fi_param_4];
	mov.u32 	%r1, %tid.x;
	cvt.rn.f32.u32 	%f3, %r1;
	shl.b32 	%r12, %r1, 2;
	mov.u32 	%r13, _ZZ13single_threadPffS_fiE7indices;
	add.s32 	%r2, %r13, %r12;
	st.shared.f32 	[%r2], %f3;
	bar.sync 	0;
	mov.u32 	%r3, %ctaid.x;
	mov.u32 	%r99, %ntid.x;
	mul.lo.s32 	%r5, %r3, %r99;
	add.s32 	%r14, %r5, %r1;
	cvt.u64.u32 	%rd3, %r14;
	shl.b32 	%r6, %r11, 15;
	cvt.s64.s32 	%rd4, %r6;
	add.s64 	%rd5, %rd4, %rd3;
	shr.u64 	%rd6, %rd5, 63;
	add.s64 	%rd7, %rd5, %rd6;
	and.b64  	%rd8, %rd7, -2;
	sub.s64 	%rd9, %rd5, %rd8;
	cvt.rn.f32.s64 	%f4, %rd9;
	ld.const.f32 	%f5, [coefs];
	fma.rn.f32 	%f6, %f5, %f4, 0f00000000;
	ld.const.f32 	%f7, [coefs+124];
	fma.rn.f32 	%f8, %f7, %f4, 0f00000000;
	shr.s64 	%rd10, %rd5, 1;
	add.s64 	%rd11, %rd10, %rd6;
	and.b64  	%rd12, %rd11, -2;
	sub.s64 	%rd13, %rd10, %rd12;
	cvt.rn.f32.s64 	%f9, %rd13;
	ld.const.f32 	%f10, [coefs+4];
	fma.rn.f32 	%f11, %f10, %f9, %f6;
	ld.const.f32 	%f12, [coefs+128];
	fma.rn.f32 	%f13, %f12, %f9, %f8;
	shr.u64 	%rd14, %rd5, 2;
	cvt.u32.u64 	%r15, %rd14;
	shr.u32 	%r16, %r15, 31;
	add.s32 	%r17, %r15, %r16;
	and.b32  	%r18, %r17, -2;
	sub.s32 	%r19, %r15, %r18;
	cvt.rn.f32.s32 	%f14, %r19;
	ld.const.f32 	%f15, [coefs+8];
	fma.rn.f32 	%f16, %f15, %f14, %f11;
	ld.const.f32 	%f17, [coefs+132];
	fma.rn.f32 	%f18, %f17, %f14, %f13;
	shr.u64 	%rd15, %rd5, 3;
	cvt.u32.u64 	%r20, %rd15;
	shr.u32 	%r21, %r20, 31;
	add.s32 	%r22, %r20, %r21;
	and.b32  	%r23, %r22, -2;
	sub.s32 	%r24, %r20, %r23;
	cvt.rn.f32.s32 	%f19, %r24;
	ld.const.f32 	%f20, [coefs+12];
	fma.rn.f32 	%f21, %f20, %f19, %f16;
	ld.const.f32 	%f22, [coefs+136];
	fma.rn.f32 	%f23, %f22, %f19, %f18;
	shr.u64 	%rd16, %rd5, 4;
	cvt.u32.u64 	%r25, %rd16;
	shr.u32 	%r26, %r25, 31;
	add.s32 	%r27, %r25, %r26;
	and.b32  	%r28, %r27, -2;
	sub.s32 	%r29, %r25, %r28;
	cvt.rn.f32.s32 	%f24, %r29;
	ld.const.f32 	%f25, [coefs+16];
	fma.rn.f32 	%f26, %f25, %f24, %f21;
	ld.const.f32 	%f27, [coefs+140];
	fma.rn.f32 	%f28, %f27, %f24, %f23;
	shr.u64 	%rd17, %rd5, 5;
	cvt.u32.u64 	%r30, %rd17;
	shr.u32 	%r31, %r30, 31;
	add.s32 	%r32, %r30, %r31;
	and.b32  	%r33, %r32, -2;
	sub.s32 	%r34, %r30, %r33;
	cvt.rn.f32.s32 	%f29, %r34;
	ld.const.f32 	%f30, [coefs+20];
	fma.rn.f32 	%f31, %f30, %f29, %f26;
	ld.const.f32 	%f32, [coefs+144];
	fma.rn.f32 	%f33, %f32, %f29, %f28;
	shr.u64 	%rd18, %rd5, 6;
	cvt.u32.u64 	%r35, %rd18;
	shr.u32 	%r36, %r35, 31;
	add.s32 	%r37, %r35, %r36;
	and.b32  	%r38, %r37, -2;
	sub.s32 	%r39, %r35, %r38;
	cvt.rn.f32.s32 	%f34, %r39;
	ld.const.f32 	%f35, [coefs+24];
	fma.rn.f32 	%f36, %f35, %f34, %f31;
	ld.const.f32 	%f37, [coefs+148];
	fma.rn.f32 	%f38, %f37, %f34, %f33;
	shr.u64 	%rd19, %rd5, 7;
	cvt.u32.u64 	%r40, %rd19;
	shr.u32 	%r41, %r40, 31;
	add.s32 	%r42, %r40, %r41;
	and.b32  	%r43, %r42, -2;
	sub.s32 	%r44, %r40, %r43;
	cvt.rn.f32.s32 	%f39, %r44;
	ld.const.f32 	%f40, [coefs+28];
	fma.rn.f32 	%f41, %f40, %f39, %f36;
	ld.const.f32 	%f42, [coefs+152];
	fma.rn.f32 	%f43, %f42, %f39, %f38;
	shr.u64 	%rd20, %rd5, 8;
	cvt.u32.u64 	%r45, %rd20;
	shr.u32 	%r46, %r45, 31;
	add.s32 	%r47, %r45, %r46;
	and.b32  	%r48, %r47, -2;
	sub.s32 	%r49, %r45, %r48;
	cvt.rn.f32.s32 	%f44, %r49;
	ld.const.f32 	%f45, [coefs+32];
	fma.rn.f32 	%f46, %f45, %f44, %f41;
	ld.const.f32 	%f47, [coefs+156];
	fma.rn.f32 	%f48, %f47, %f44, %f43;
	shr.u64 	%rd21, %rd5, 9;
	cvt.u32.u64 	%r50, %rd21;
	shr.u32 	%r51, %r50, 31;
	add.s32 	%r52, %r50, %r51;
	and.b32  	%r53, %r52, -2;
	sub.s32 	%r54, %r50, %r53;
	cvt.rn.f32.s32 	%f49, %r54;
	ld.const.f32 	%f50, [coefs+36];
	fma.rn.f32 	%f51, %f50, %f49, %f46;
	ld.const.f32 	%f52, [coefs+160];
	fma.rn.f32 	%f53, %f52, %f49, %f48;
	shr.u64 	%rd22, %rd5, 10;
	cvt.u32.u64 	%r55, %rd22;
	shr.u32 	%r56, %r55, 31;
	add.s32 	%r57, %r55, %r56;
	and.b32  	%r58, %r57, -2;
	sub.s32 	%r59, %r55, %r58;
	cvt.rn.f32.s32 	%f54, %r59;
	ld.const.f32 	%f55, [coefs+40];
	fma.rn.f32 	%f56, %f55, %f54, %f51;
	ld.const.f32 	%f57, [coefs+164];
	fma.rn.f32 	%f58, %f57, %f54, %f53;
	shr.u64 	%rd23, %rd5, 11;
	cvt.u32.u64 	%r60, %rd23;
	shr.u32 	%r61, %r60, 31;
	add.s32 	%r62, %r60, %r61;
	and.b32  	%r63, %r62, -2;
	sub.s32 	%r64, %r60, %r63;
	cvt.rn.f32.s32 	%f59, %r64;
	ld.const.f32 	%f60, [coefs+44];
	fma.rn.f32 	%f61, %f60, %f59, %f56;
	ld.const.f32 	%f62, [coefs+168];
	fma.rn.f32 	%f63, %f62, %f59, %f58;
	shr.u64 	%rd24, %rd5, 12;
	cvt.u32.u64 	%r65, %rd24;
	shr.u32 	%r66, %r65, 31;
	add.s32 	%r67, %r65, %r66;
	and.b32  	%r68, %r67, -2;
	sub.s32 	%r69, %r65, %r68;
	cvt.rn.f32.s32 	%f64, %r69;
	ld.const.f32 	%f65, [coefs+48];
	fma.rn.f32 	%f66, %f65, %f64, %f61;
	ld.const.f32 	%f67, [coefs+172];
	fma.rn.f32 	%f68, %f67, %f64, %f63;
	shr.u64 	%rd25, %rd5, 13;
	cvt.u32.u64 	%r70, %rd25;
	shr.u32 	%r71, %r70, 31;
	add.s32 	%r72, %r70, %r71;
	and.b32  	%r73, %r72, -2;
	sub.s32 	%r74, %r70, %r73;
	cvt.rn.f32.s32 	%f69, %r74;
	ld.const.f32 	%f70, [coefs+52];
	fma.rn.f32 	%f71, %f70, %f69, %f66;
	ld.const.f32 	%f72, [coefs+176];
	fma.rn.f32 	%f73, %f72, %f69, %f68;
	shr.u64 	%rd26, %rd5, 14;
	cvt.u32.u64 	%r75, %rd26;
	shr.u32 	%r76, %r75, 31;
	add.s32 	%r77, %r75, %r76;
	and.b32  	%r78, %r77, -2;
	sub.s32 	%r79, %r75, %r78;
	cvt.rn.f32.s32 	%f74, %r79;
	ld.const.f32 	%f75, [coefs+56];
	fma.rn.f32 	%f76, %f75, %f74, %f71;
	ld.const.f32 	%f77, [coefs+180];
	fma.rn.f32 	%f78, %f77, %f74, %f73;
	shr.u64 	%rd27, %rd5, 15;
	cvt.u32.u64 	%r80, %rd27;
	shr.u32 	%r81, %r80, 31;
	add.s32 	%r82, %r80, %r81;
	and.b32  	%r83, %r82, -2;
	sub.s32 	%r84, %r80, %r83;
	cvt.rn.f32.s32 	%f79, %r84;
	ld.const.f32 	%f80, [coefs+60];
	fma.rn.f32 	%f81, %f80, %f79, %f76;
	ld.const.f32 	%f82, [coefs+184];
	fma.rn.f32 	%f83, %f82, %f79, %f78;
	shr.u64 	%rd28, %rd5, 16;
	cvt.u32.u64 	%r85, %rd28;
	shr.u32 	%r86, %r85, 31;
	add.s32 	%r87, %r85, %r86;
	and.b32  	%r88, %r87, -2;
	sub.s32 	%r89, %r85, %r88;
	cvt.rn.f32.s32 	%f84, %r89;
	ld.const.f32 	%f85, [coefs+64];
	fma.rn.f32 	%f86, %f85, %f84, %f81;
	ld.const.f32 	%f87, [coefs+188];
	fma.rn.f32 	%f88, %f87, %f84, %f83;
	shr.u64 	%rd29, %rd5, 17;
	cvt.u32.u64 	%r90, %rd29;
	shr.u32 	%r91, %r90, 31;
	add.s32 	%r92, %r90, %r91;
	and.b32  	%r93, %r92, -2;
	sub.s32 	%r94, %r90, %r93;
	cvt.rn.f32.s32 	%f89, %r94;
	ld.const.f32 	%f90, [coefs+68];
	fma.rn.f32 	%f91, %f90, %f89, %f86;
	ld.const.f32 	%f92, [coefs+192];
	fma.rn.f32 	%f93, %f92, %f89, %f88;
	shr.u64 	%rd30, %rd5, 18;
	cvt.u16.u64 	%rs1, %rd30;
	shr.u16 	%rs2, %rs1, 15;
	add.s16 	%rs3, %rs1, %rs2;
	and.b16  	%rs4, %rs3, -2;
	sub.s16 	%rs5, %rs1, %rs4;
	cvt.rn.f32.s16 	%f94, %rs5;
	ld.const.f32 	%f95, [coefs+72];
	fma.rn.f32 	%f96, %f95, %f94, %f91;
	ld.const.f32 	%f97, [coefs+196];
	fma.rn.f32 	%f98, %f97, %f94, %f93;
	shr.u64 	%rd31, %rd5, 19;
	cvt.u16.u64 	%rs6, %rd31;
	shr.u16 	%rs7, %rs6, 15;
	add.s16 	%rs8, %rs6, %rs7;
	and.b16  	%rs9, %rs8, -2;
	sub.s16 	%rs10, %rs6, %rs9;
	cvt.rn.f32.s16 	%f99, %rs10;
	ld.const.f32 	%f100, [coefs+76];
	fma.rn.f32 	%f101, %f100, %f99, %f96;
	ld.const.f32 	%f102, [coefs+200];
	fma.rn.f32 	%f103, %f102, %f99, %f98;
	shr.u64 	%rd32, %rd5, 20;
	cvt.u16.u64 	%rs11, %rd32;
	shr.u16 	%rs12, %rs11, 15;
	add.s16 	%rs13, %rs11, %rs12;
	and.b16  	%rs14, %rs13, -2;
	sub.s16 	%rs15, %rs11, %rs14;
	cvt.rn.f32.s16 	%f104, %rs15;
	ld.const.f32 	%f105, [coefs+80];
	fma.rn.f32 	%f106, %f105, %f104, %f101;
	ld.const.f32 	%f107, [coefs+204];
	fma.rn.f32 	%f108, %f107, %f104, %f103;
	shr.u64 	%rd33, %rd5, 21;
	cvt.u16.u64 	%rs16, %rd33;
	shr.u16 	%rs17, %rs16, 15;
	add.s16 	%rs18, %rs16, %rs17;
	and.b16  	%rs19, %rs18, -2;
	sub.s16 	%rs20, %rs16, %rs19;
	cvt.rn.f32.s16 	%f109, %rs20;
	ld.const.f32 	%f110, [coefs+84];
	fma.rn.f32 	%f111, %f110, %f109, %f106;
	ld.const.f32 	%f112, [coefs+208];
	fma.rn.f32 	%f113, %f112, %f109, %f108;
	shr.u64 	%rd34, %rd5, 22;
	cvt.u16.u64 	%rs21, %rd34;
	shr.u16 	%rs22, %rs21, 15;
	add.s16 	%rs23, %rs21, %rs22;
	and.b16  	%rs24, %rs23, -2;
	sub.s16 	%rs25, %rs21, %rs24;
	cvt.rn.f32.s16 	%f114, %rs25;
	ld.const.f32 	%f115, [coefs+88];
	fma.rn.f32 	%f116, %f115, %f114, %f111;
	ld.const.f32 	%f117, [coefs+212];
	fma.rn.f32 	%f118, %f117, %f114, %f113;
	shr.u64 	%rd35, %rd5, 23;
	cvt.u16.u64 	%rs26, %rd35;
	shr.u16 	%rs27, %rs26, 15;
	add.s16 	%rs28, %rs26, %rs27;
	and.b16  	%rs29, %rs28, -2;
	sub.s16 	%rs30, %rs26, %rs29;
	cvt.rn.f32.s16 	%f119, %rs30;
	ld.const.f32 	%f120, [coefs+92];
	fma.rn.f32 	%f121, %f120, %f119, %f116;
	ld.const.f32 	%f122, [coefs+216];
	fma.rn.f32 	%f123, %f122, %f119, %f118;
	shr.u64 	%rd36, %rd5, 24;
	cvt.u16.u64 	%rs31, %rd36;
	shr.u16 	%rs32, %rs31, 15;
	add.s16 	%rs33, %rs31, %rs32;
	and.b16  	%rs34, %rs33, -2;
	sub.s16 	%rs35, %rs31, %rs34;
	cvt.rn.f32.s16 	%f124, %rs35;
	ld.const.f32 	%f125, [coefs+96];
	fma.rn.f32 	%f126, %f125, %f124, %f121;
	ld.const.f32 	%f127, [coefs+220];
	fma.rn.f32 	%f128, %f127, %f124, %f123;
	shr.u64 	%rd37, %rd5, 25;
	cvt.u16.u64 	%rs36, %rd37;
	shr.u16 	%rs37, %rs36, 15;
	add.s16 	%rs38, %rs36, %rs37;
	and.b16  	%rs39, %rs38, -2;
	sub.s16 	%rs40, %rs36, %rs39;
	cvt.rn.f32.s16 	%f129, %rs40;
	ld.const.f32 	%f130, [coefs+100];
	fma.rn.f32 	%f131, %f130, %f129, %f126;
	ld.const.f32 	%f132, [coefs+224];
	fma.rn.f32 	%f133, %f132, %f129, %f128;
	shr.u64 	%rd38, %rd5, 26;
	cvt.u16.u64 	%rs41, %rd38;
	and.b16  	%rs42, %rs41, 128;
	shr.u16 	%rs43, %rs42, 7;
	add.s16 	%rs44, %rs41, %rs43;
	and.b16  	%rs45, %rs44, 254;
	sub.s16 	%rs46, %rs41, %rs45;
	cvt.s16.s8 	%rs47, %rs46;
	cvt.rn.f32.s16 	%f134, %rs47;
	ld.const.f32 	%f135, [coefs+104];
	fma.rn.f32 	%f136, %f135, %f134, %f131;
	ld.const.f32 	%f137, [coefs+228];
	fma.rn.f32 	%f138, %f137, %f134, %f133;
	shr.u64 	%rd39, %rd5, 27;
	cvt.u16.u64 	%rs48, %rd39;
	and.b16  	%rs49, %rs48, 128;
	shr.u16 	%rs50, %rs49, 7;
	add.s16 	%rs51, %rs48, %rs50;
	and.b16  	%rs52, %rs51, 254;
	sub.s16 	%rs53, %rs48, %rs52;
	cvt.s16.s8 	%rs54, %rs53;
	cvt.rn.f32.s16 	%f139, %rs54;
	ld.const.f32 	%f140, [coefs+108];
	fma.rn.f32 	%f141, %f140, %f139, %f136;
	ld.const.f32 	%f142, [coefs+232];
	fma.rn.f32 	%f143, %f142, %f139, %f138;
	shr.u64 	%rd40, %rd5, 28;
	cvt.u16.u64 	%rs55, %rd40;
	and.b16  	%rs56, %rs55, 128;
	shr.u16 	%rs57, %rs56, 7;
	add.s16 	%rs58, %rs55, %rs57;
	and.b16  	%rs59, %rs58, 254;
	sub.s16 	%rs60, %rs55, %rs59;
	cvt.s16.s8 	%rs61, %rs60;
	cvt.rn.f32.s16 	%f144, %rs61;
	ld.const.f32 	%f145, [coefs+112];
	fma.rn.f32 	%f146, %f145, %f144, %f141;
	ld.const.f32 	%f147, [coefs+236];
	fma.rn.f32 	%f148, %f147, %f144, %f143;
	shr.u64 	%rd41, %rd5, 29;
	cvt.u16.u64 	%rs62, %rd41;
	and.b16  	%rs63, %rs62, 128;
	shr.u16 	%rs64, %rs63, 7;
	add.s16 	%rs65, %rs62, %rs64;
	and.b16  	%rs66, %rs65, 254;
	sub.s16 	%rs67, %rs62, %rs66;
	cvt.s16.s8 	%rs68, %rs67;
	cvt.rn.f32.s16 	%f149, %rs68;
	ld.const.f32 	%f150, [coefs+116];
	fma.rn.f32 	%f151, %f150, %f149, %f146;
	ld.const.f32 	%f152, [coefs+240];
	fma.rn.f32 	%f153, %f152, %f149, %f148;
	shr.u64 	%rd42, %rd5, 30;
	cvt.u16.u64 	%rs69, %rd42;
	and.b16  	%rs70, %rs69, 128;
	shr.u16 	%rs71, %rs70, 7;
	add.s16 	%rs72, %rs69, %rs71;
	and.b16  	%rs73, %rs72, 254;
	sub.s16 	%rs74, %rs69, %rs73;
	cvt.s16.s8 	%rs75, %rs74;
	cvt.rn.f32.s16 	%f154, %rs75;
	ld.const.f32 	%f155, [coefs+120];
	fma.rn.f32 	%f156, %f155, %f154, %f151;
	ld.const.f32 	%f157, [coefs+244];
	fma.rn.f32 	%f158, %f157, %f154, %f153;
	setp.gt.f32 	%p1, %f156, %f2;
	selp.f32 	%f159, 0f00000000, %f158, %p1;
	mov.u32 	%r95, _ZZ13single_threadPffS_fiE7sh_maxs;
	add.s32 	%r7, %r95, %r12;
	st.shared.f32 	[%r7], %f159;
	bar.sync 	0;
	setp.lt.u32 	%p2, %r99, 2;
	@%p2 bra 	$L__BB0_5;
$L__BB0_1:
	mov.u32 	%r8, %r99;
	shr.u32 	%r99, %r8, 1;
	setp.ge.u32 	%p3, %r1, %r99;
	@%p3 bra 	$L__BB0_4;
	ld.shared.f32 	%f160, [%r7];
	shl.b32 	%r10, %r99, 2;
	add.s32 	%r96, %r7, %r10;
	ld.shared.f32 	%f1, [%r96];
	setp.geu.f32 	%p4, %f160, %f1;
	@%p4 bra 	$L__BB0_4;
	st.shared.f32 	[%r7], %f1;
	add.s32 	%r97, %r2, %r10;
	ld.shared.f32 	%f161, [%r97];
	st.shared.f32 	[%r2], %f161;
$L__BB0_4:
	bar.sync 	0;
	setp.gt.u32 	%p5, %r8, 3;
	@%p5 bra 	$L__BB0_1;
$L__BB0_5:
	setp.ne.s32 	%p6, %r1, 0;
	@%p6 bra 	$L__BB0_7;
	ld.shared.f32 	%f162, [_ZZ13single_threadPffS_fiE7sh_maxs];
	add.s32 	%r98, %r6, %r3;
	cvta.to.global.u64 	%rd43, %rd1;
	mul.wide.u32 	%rd44, %r98, 4;
	add.s64 	%rd45, %rd43, %rd44;
	st.global.f32 	[%rd45], %f162;
	ld.shared.f32 	%f163, [_ZZ13single_threadPffS_fiE7indices];
	cvt.rn.f32.u32 	%f164, %r5;
	add.f32 	%f165, %f163, %f164;
	cvt.rn.f32.s32 	%f166, %r6;
	add.f32 	%f167, %f165, %f166;
	cvta.to.global.u64 	%rd46, %rd2;
	add.s64 	%rd47, %rd46, %rd44;
	st.global.f32 	[%rd47], %f167;
$L__BB0_7:
	ret;

}
	// .globl	_Z13reduction_maxPfS_
.visible .entry _Z13reduction_maxPfS_(
	.param .u64 .ptr .align 1 _Z13reduction_maxPfS__param_0,
	.param .u64 .ptr .align 1 _Z13reduction_maxPfS__param_1
)
{
	.reg .pred 	%p<6>;
	.reg .b32 	%r<13>;
	.reg .b32 	%f<8>;
	.reg .b64 	%rd<11>;
	// demoted variable
	.shared .align 4 .b8 _ZZ13reduction_maxPfS_E5sdata[8192];
	ld.param.u64 	%rd3, [_Z13reduction_maxPfS__param_0];
	ld.param.u64 	%rd4, [_Z13reduction_maxPfS__param_1];
	cvta.to.global.u64 	%rd1, %rd4;
	cvta.to.global.u64 	%rd2, %rd3;
	mov.u32 	%r1, %ctaid.x;
	mov.u32 	%r12, %ntid.x;
	mov.u32 	%r3, %tid.x;
	mad.lo.s32 	%r8, %r1, %r12, %r3;
	mul.wide.s32 	%rd5, %r8, 4;
	add.s64 	%rd6, %rd2, %rd5;
	ld.global.f32 	%f2, [%rd6];
	shl.b32 	%r9, %r3, 2;
	mov.u32 	%r10, _ZZ13reduction_maxPfS_E5sdata;
	add.s32 	%r4, %r10, %r9;
	st.shared.f32 	[%r4], %f2;
	add.s64 	%rd7, %rd1, %rd5;
	ld.global.f32 	%f3, [%rd7];
	st.shared.f32 	[%r4+4096], %f3;
	bar.sync 	0;
	setp.lt.u32 	%p1, %r12, 2;
	@%p1 bra 	$L__BB1_5;
$L__BB1_1:
	mov.u32 	%r5, %r12;
	shr.u32 	%r12, %r5, 1;
	setp.ge.u32 	%p2, %r3, %r12;
	@%p2 bra 	$L__BB1_4;
	ld.shared.f32 	%f4, [%r4];
	shl.b32 	%r11, %r12, 2;
	add.s32 	%r7, %r4, %r11;
	ld.shared.f32 	%f1, [%r7];
	setp.geu.f32 	%p3, %f4, %f1;
	@%p3 bra 	$L__BB1_4;
	st.shared.f32 	[%r4], %f1;
	ld.shared.f32 	%f5, [%r7+4096];
	st.shared.f32 	[%r4+4096], %f5;
$L__BB1_4:
	bar.sync 	0;
	setp.gt.u32 	%p4, %r5, 3;
	@%p4 bra 	$L__BB1_1;
$L__BB1_5:
	setp.ne.s32 	%p5, %r3, 0;
	@%p5 bra 	$L__BB1_7;
	ld.shared.f32 	%f6, [_ZZ13reduction_maxPfS_E5sdata];
	mul.wide.u32 	%rd8, %r1, 4;
	add.s64 	%rd9, %rd2, %rd8;
	st.global.f32 	[%rd9], %f6;
	ld.shared.f32 	%f7, [_ZZ13reduction_maxPfS_E5sdata+4096];
	add.s64 	%rd10, %rd1, %rd8;
	st.global.f32 	[%rd10], %f7;
$L__BB1_7:
	ret;

}
	// .globl	_Z12which_stringiPi
.visible .entry _Z12which_stringiPi(
	.param .u32 _Z12which_stringiPi_param_0,
	.param .u64 .ptr .align 1 _Z12which_stringiPi_param_1
)
{
	.reg .b32 	%r<8>;
	.reg .b64 	%rd<5>;

	ld.param.u32 	%r1, [_Z12which_stringiPi_param_0];
	ld.param.u64 	%rd1, [_Z12which_stringiPi_param_1];
	cvta.to.global.u64 	%rd2, %rd1;
	mov.u32 	%r2, %tid.x;
	shr.s32 	%r3, %r1, %r2;
	shr.u32 	%r4, %r1, 31;
	add.s32 	%r5, %r3, %r4;
	and.b32  	%r6, %r5, -2;
	sub.s32 	%r7, %r3, %r6;
	mul.wide.u32 	%rd3, %r2, 4;
	add.s64 	%rd4, %rd2, %rd3;
	st.global.u32 	[%rd4], %r7;
	ret;

}


// ===== COMPILED SASS (sm_100) =====

	.target	sm_100

	.elftype	@"ET_EXEC"


//--------------------- .note.nv.tkinfo           --------------------------
	.section	.note.nv.tkinfo,"",@"SHT_NOTE"
	.sectionflags	@"SHF_NOTE_NV_TKINFO"
	.tkinfo
        /*0018*/ 	.word	0x00000002
        /*0030*/ 	.string	""
        /*0030*/ 	.string	"ptxas"
        /*0030*/ 	.string	"Cuda compilation tools, release 13.0, V13.0.88"
        /*0030*/ 	.string	"Build cuda_13.0.r13.0/compiler.36424714_0"
        /*0030*/ 	.string	"-arch sm_100 -m 64 "



//--------------------- .note.nv.cuinfo           --------------------------
	.section	.note.nv.cuinfo,"",@"SHT_NOTE"
	.sectionflags	@"SHF_NOTE_NV_CUINFO"
        /*0018*/ 	.short	0x0002
        /*001a*/ 	.short	0x0064
        /*001c*/ 	.short	0x0082
	.zero		2


//--------------------- .nv.info                  --------------------------
	.section	.nv.info,"",@"SHT_CUDA_INFO"
	.align	4


	//----- nvinfo : EIATTR_REGCOUNT
	.align		4
        /*0000*/ 	.byte	0x04, 0x2f
        /*0002*/ 	.short	(.L_2 - .L_1)
	.align		4
.L_1:
        /*0004*/ 	.word	index@(_Z13single_threadPffS_fi)
        /*0008*/ 	.word	0x00000020


	//----- nvinfo : EIATTR_FRAME_SIZE
	.align		4
.L_2:
        /*000c*/ 	.byte	0x04, 0x11
        /*000e*/ 	.short	(.L_4 - .L_3)
	.align		4
.L_3:
        /*0010*/ 	.word	index@(_Z13single_threadPffS_fi)
        /*0014*/ 	.word	0x00000000


	//----- nvinfo : EIATTR_REGCOUNT
	.align		4
.L_4:
        /*0018*/ 	.byte	0x04, 0x2f
        /*001a*/ 	.short	(.L_6 - .L_5)
	.align		4
.L_5:
        /*001c*/ 	.word	index@(_Z13reduction_maxPfS_)
        /*0020*/ 	.word	0x0000000e


	//----- nvinfo : EIATTR_FRAME_SIZE
	.align		4
.L_6:
        /*0024*/ 	.byte	0x04, 0x11
        /*0026*/ 	.short	(.L_8 - .L_7)
	.align		4
.L_7:
        /*0028*/ 	.word	index@(_Z13reduction_maxPfS_)
        /*002c*/ 	.word	0x00000000


	//----- nvinfo : EIATTR_REGCOUNT
	.align		4
.L_8:
        /*0030*/ 	.byte	0x04, 0x2f
        /*0032*/ 	.short	(.L_10 - .L_9)
	.align		4
.L_9:
        /*0034*/ 	.word	index@(_Z12which_stringiPi)
        /*0038*/ 	.word	0x0000000a


	//----- nvinfo : EIATTR_FRAME_SIZE
	.align		4
.L_10:
        /*003c*/ 	.byte	0x04, 0x11
        /*003e*/ 	.short	(.L_12 - .L_11)
	.align		4
.L_11:
        /*0040*/ 	.word	index@(_Z12which_stringiPi)
        /*0044*/ 	.word	0x00000000


	//----- nvinfo : EIATTR_MIN_STACK_SIZE
	.align		4
.L_12:
        /*0048*/ 	.byte	0x04, 0x12
        /*004a*/ 	.short	(.L_14 - .L_13)
	.align		4
.L_13:
        /*004c*/ 	.word	index@(_Z12which_stringiPi)
        /*0050*/ 	.word	0x00000000


	//----- nvinfo : EIATTR_MIN_STACK_SIZE
	.align		4
.L_14:
        /*0054*/ 	.byte	0x04, 0x12
        /*0056*/ 	.short	(.L_16 - .L_15)
	.align		4
.L_15:
        /*0058*/ 	.word	index@(_Z13reduction_maxPfS_)
        /*005c*/ 	.word	0x00000000


	//----- nvinfo : EIATTR_MIN_STACK_SIZE
	.align		4
.L_16:
        /*0060*/ 	.byte	0x04, 0x12
        /*0062*/ 	.short	(.L_18 - .L_17)
	.align		4
.L_17:
        /*0064*/ 	.word	index@(_Z13single_threadPffS_fi)
        /*0068*/ 	.word	0x00000000
.L_18:


//--------------------- .nv.compat                --------------------------
	.section	.nv.compat,"",@"SHT_CUDA_COMPAT_INFO"
	.align	4
        /*0000*/ 	.byte	0x02, 0x09, 0x00, 0x00, 0x02, 0x02, 0x01, 0x00, 0x02, 0x05, 0x05, 0x00, 0x03, 0x07, 0x01, 0x01
        /*0010*/ 	.byte	0x02, 0x03, 0x00, 0x00, 0x02, 0x06, 0x01, 0x00, 0x04, 0x0b, 0x08, 0x00, 0x09, 0x00, 0x00, 0x00
        /*0020*/ 	.byte	0x00, 0x00, 0x00, 0x00


//--------------------- .nv.info._Z12which_stringiPi --------------------------
	.section	.nv.info._Z12which_stringiPi,"",@"SHT_CUDA_INFO"
	.sectionflags	@""
	.align	4


	//----- nvinfo : EIATTR_CUDA_API_VERSION
	.align		4
        /*0000*/ 	.byte	0x04, 0x37
        /*0002*/ 	.short	(.L_20 - .L_19)
.L_19:
        /*0004*/ 	.word	0x00000082


	//----- nvinfo : EIATTR_KPARAM_INFO
	.align		4
.L_20:
        /*0008*/ 	.byte	0x04, 0x17
        /*000a*/ 	.short	(.L_22 - .L_21)
.L_21:
        /*000c*/ 	.word	0x00000000
        /*0010*/ 	.short	0x0001
        /*0012*/ 	.short	0x0008
        /*0014*/ 	.byte	0x00, 0xf5, 0x21, 0x00


	//----- nvinfo : EIATTR_KPARAM_INFO
	.align		4
.L_22:
        /*0018*/ 	.byte	0x04, 0x17
        /*001a*/ 	.short	(.L_24 - .L_23)
.L_23:
        /*001c*/ 	.word	0x00000000
        /*0020*/ 	.short	0x0000
        /*0022*/ 	.short	0x0000
        /*0024*/ 	.byte	0x00, 0xf0, 0x11, 0x00


	//----- nvinfo : EIATTR_SPARSE_MMA_MASK
	.align		4
.L_24:
        /*0028*/ 	.byte	0x03, 0x50
        /*002a*/ 	.short	0x0000


	//----- nvinfo : EIATTR_MAXREG_COUNT
	.align		4
        /*002c*/ 	.byte	0x03, 0x1b
        /*002e*/ 	.short	0x00ff


	//----- nvinfo : EIATTR_MERCURY_ISA_VERSION
	.align		4
        /*0030*/ 	.byte	0x03, 0x5f
        /*0032*/ 	.short	0x0101


	//----- nvinfo : EIATTR_VRC_CTA_INIT_COUNT
	.align		4
        /*0034*/ 	.byte	0x02, 0x4a
	.zero		1
	.zero		1


	//----- nvinfo : EIATTR_EXIT_INSTR_OFFSETS
	.align		4
        /*0038*/ 	.byte	0x04, 0x1c
        /*003a*/ 	.short	(.L_26 - .L_25)


	//   ....[0]....
.L_25:
        /*003c*/ 	.word	0x000000b0


	//----- nvinfo : EIATTR_CBANK_PARAM_SIZE
	.align		4
.L_26:
        /*0040*/ 	.byte	0x03, 0x19
        /*0042*/ 	.short	0x0010


	//----- nvinfo : EIATTR_PARAM_CBANK
	.align		4
        /*0044*/ 	.byte	0x04, 0x0a
        /*0046*/ 	.short	(.L_28 - .L_27)
	.align		4
.L_27:
        /*0048*/ 	.word	index@(.nv.constant0._Z12which_stringiPi)
        /*004c*/ 	.short	0x0380
        /*004e*/ 	.short	0x0010


	//----- nvinfo : EIATTR_SW_WAR
	.align		4
.L_28:
        /*0050*/ 	.byte	0x04, 0x36
        /*0052*/ 	.short	(.L_30 - .L_29)
.L_29:
        /*0054*/ 	.word	0x00000008
.L_30:


//--------------------- .nv.info._Z13reduction_maxPfS_ --------------------------
	.section	.nv.info._Z13reduction_maxPfS_,"",@"SHT_CUDA_INFO"
	.sectionflags	@""
	.align	4


	//----- nvinfo : EIATTR_CUDA_API_VERSION
	.align		4
        /*0000*/ 	.byte	0x04, 0x37
        /*0002*/ 	.short	(.L_32 - .L_31)
.L_31:
        /*0004*/ 	.word	0x00000082


	//----- nvinfo : EIATTR_KPARAM_INFO
	.align		4
.L_32:
        /*0008*/ 	.byte	0x04, 0x17
        /*000a*/ 	.short	(.L_34 - .L_33)
.L_33:
        /*000c*/ 	.word	0x00000000
        /*0010*/ 	.short	0x0001
        /*0012*/ 	.short	0x0008
        /*0014*/ 	.byte	0x00, 0xf5, 0x21, 0x00


	//----- nvinfo : EIATTR_KPARAM_INFO
	.align		4
.L_34:
        /*0018*/ 	.byte	0x04, 0x17
        /*001a*/ 	.short	(.L_36 - .L_35)
.L_35:
        /*001c*/ 	.word	0x00000000
        /*0020*/ 	.short	0x0000
        /*0022*/ 	.short	0x0000
        /*0024*/ 	.byte	0x00, 0xf5, 0x21, 0x00


	//----- nvinfo : EIATTR_SPARSE_MMA_MASK
	.align		4
.L_36:
        /*0028*/ 	.byte	0x03, 0x50
        /*002a*/ 	.short	0x0000


	//----- nvinfo : EIATTR_MAXREG_COUNT
	.align		4
        /*002c*/ 	.byte	0x03, 0x1b
        /*002e*/ 	.short	0x00ff


	//----- nvinfo : EIATTR_NUM_BARRIERS
	.align		4
        /*0030*/ 	.byte	0x02, 0x4c
        /*0032*/ 	.byte	0x01
	.zero		1


	//----- nvinfo : EIATTR_MERCURY_ISA_VERSION
	.align		4
        /*0034*/ 	.byte	0x03, 0x5f
        /*0036*/ 	.short	0x0101


	//----- nvinfo : EIATTR_VRC_CTA_INIT_COUNT
	.align		4
        /*0038*/ 	.byte	0x02, 0x4a
	.zero		1
	.zero		1


	//----- nvinfo : EIATTR_EXIT_INSTR_OFFSETS
	.align		4
        /*003c*/ 	.byte	0x04, 0x1c
        /*003e*/ 	.short	(.L_38 - .L_37)


	//   ....[0]....
.L_37:
        /*0040*/ 	.word	0x00000270


	//   ....[1]....
        /*0044*/ 	.word	0x00000330


	//----- nvinfo : EIATTR_CRS_STACK_SIZE
	.align		4
.L_38:
        /*0048*/ 	.byte	0x04, 0x1e
        /*004a*/ 	.short	(.L_40 - .L_39)
.L_39:
        /*004c*/ 	.word	0x00000000


	//----- nvinfo : EIATTR_CBANK_PARAM_SIZE
	.align		4
.L_40:
        /*0050*/ 	.byte	0x03, 0x19
        /*0052*/ 	.short	0x0010


	//----- nvinfo : EIATTR_PARAM_CBANK
	.align		4
        /*0054*/ 	.byte	0x04, 0x0a
        /*0056*/ 	.short	(.L_42 - .L_41)
	.align		4
.L_41:
        /*0058*/ 	.word	index@(.nv.constant0._Z13reduction_maxPfS_)
        /*005c*/ 	.short	0x0380
        /*005e*/ 	.short	0x0010


	//----- nvinfo : EIATTR_SW_WAR
	.align		4
.L_42:
        /*0060*/ 	.byte	0x04, 0x36
        /*0062*/ 	.short	(.L_44 - .L_43)
.L_43:
        /*0064*/ 	.word	0x00000008
.L_44:


//--------------------- .nv.info._Z13single_threadPffS_fi --------------------------
	.section	.nv.info._Z13single_threadPffS_fi,"",@"SHT_CUDA_INFO"
	.sectionflags	@""
	.align	4


	//----- nvinfo : EIATTR_CUDA_API_VERSION
	.align		4
        /*0000*/ 	.byte	0x04, 0x37
        /*0002*/ 	.short	(.L_46 - .L_45)
.L_45:
        /*0004*/ 	.word	0x00000082


	//----- nvinfo : EIATTR_KPARAM_INFO
	.align		4
.L_46:
        /*0008*/ 	.byte	0x04, 0x17
        /*000a*/ 	.short	(.L_48 - .L_47)
.L_47:
        /*000c*/ 	.word	0x00000000
        /*0010*/ 	.short	0x0004
        /*0012*/ 	.short	0x001c
        /*0014*/ 	.byte	0x00, 0xf0, 0x11, 0x00


	//----- nvinfo : EIATTR_KPARAM_INFO
	.align		4
.L_48:
        /*0018*/ 	.byte	0x04, 0x17
        /*001a*/ 	.short	(.L_50 - .L_49)
.L_49:
        /*001c*/ 	.word	0x00000000
        /*0020*/ 	.short	0x0003
        /*0022*/ 	.short	0x0018
        /*0024*/ 	.byte	0x00, 0xf0, 0x11, 0x00


	//----- nvinfo : EIATTR_KPARAM_INFO
	.align		4
.L_50:
        /*0028*/ 	.byte	0x04, 0x17
        /*002a*/ 	.short	(.L_52 - .L_51)
.L_51:
        /*002c*/ 	.word	0x00000000
        /*0030*/ 	.short	0x0002
        /*0032*/ 	.short	0x0010
        /*0034*/ 	.byte	0x00, 0xf5, 0x21, 0x00


	//----- nvinfo : EIATTR_KPARAM_INFO
	.align		4
.L_52:
        /*0038*/ 	.byte	0x04, 0x17
        /*003a*/ 	.short	(.L_54 - .L_53)
.L_53:
        /*003c*/ 	.word	0x00000000
        /*0040*/ 	.short	0x0001
        /*0042*/ 	.short	0x0008
        /*0044*/ 	.byte	0x00, 0xf0, 0x11, 0x00


	//----- nvinfo : EIATTR_KPARAM_INFO
	.align		4
.L_54:
        /*0048*/ 	.byte	0x04, 0x17
        /*004a*/ 	.short	(.L_56 - .L_55)
.L_55:
        /*004c*/ 	.word	0x00000000
        /*0050*/ 	.short	0x0000
        /*0052*/ 	.short	0x0000
        /*0054*/ 	.byte	0x00, 0xf5, 0x21, 0x00


	//----- nvinfo : EIATTR_SPARSE_MMA_MASK
	.align		4
.L_56:
        /*0058*/ 	.byte	0x03, 0x50
        /*005a*/ 	.short	0x0000


	//----- nvinfo : EIATTR_MAXREG_COUNT
	.align		4
        /*005c*/ 	.byte	0x03, 0x1b
        /*005e*/ 	.short	0x00ff


	//----- nvinfo : EIATTR_NUM_BARRIERS
	.align		4
        /*0060*/ 	.byte	0x02, 0x4c
        /*0062*/ 	.byte	0x01
	.zero		1


	//----- nvinfo : EIATTR_MERCURY_ISA_VERSION
	.align		4
        /*0064*/ 	.byte	0x03, 0x5f
        /*0066*/ 	.short	0x0101


	//----- nvinfo : EIATTR_VRC_CTA_INIT_COUNT
	.align		4
        /*0068*/ 	.byte	0x02, 0x4a
	.zero		1
	.zero		1


	//----- nvinfo : EIATTR_EXIT_INSTR_OFFSETS
	.align		4
        /*006c*/ 	.byte	0x04, 0x1c
        /*006e*/ 	.short	(.L_58 - .L_57)


	//   ....[0]....
.L_57:
        /*0070*/ 	.word	0x00001430


	//   ....[1]....
        /*0074*/ 	.word	0x00001550


	//----- nvinfo : EIATTR_CRS_STACK_SIZE
	.align		4
.L_58:
        /*0078*/ 	.byte	0x04, 0x1e
        /*007a*/ 	.short	(.L_60 - .L_59)
.L_59:
        /*007c*/ 	.word	0x00000000


	//----- nvinfo : EIATTR_CBANK_PARAM_SIZE
	.align		4
.L_60:
        /*0080*/ 	.byte	0x03, 0x19
        /*0082*/ 	.short	0x0020


	//----- nvinfo : EIATTR_PARAM_CBANK
	.align		4
        /*0084*/ 	.byte	0x04, 0x0a
        /*0086*/ 	.short	(.L_62 - .L_61)
	.align		4
.L_61:
        /*0088*/ 	.word	index@(.nv.constant0._Z13single_threadPffS_fi)
        /*008c*/ 	.short	0x0380
        /*008e*/ 	.short	0x0020


	//----- nvinfo : EIATTR_SW_WAR
	.align		4
.L_62:
        /*0090*/ 	.byte	0x04, 0x36
        /*0092*/ 	.short	(.L_64 - .L_63)
.L_63:
        /*0094*/ 	.word	0x00000008
.L_64:


//--------------------- .nv.callgraph             --------------------------
	.section	.nv.callgraph,"",@"SHT_CUDA_CALLGRAPH"
	.align	4
	.sectionentsize	8
	.align		4
        /*0000*/ 	.word	0x00000000
	.align		4
        /*0004*/ 	.word	0xffffffff
	.align		4
        /*0008*/ 	.word	0x00000000
	.align		4
        /*000c*/ 	.word	0xfffffffe
	.align		4
        /*0010*/ 	.word	0x00000000
	.align		4
        /*0014*/ 	.word	0xfffffffd
	.align		4
        /*0018*/ 	.word	0x00000000
	.align		4
        /*001c*/ 	.word	0xfffffffc


//--------------------- .nv.constant3             --------------------------
	.section	.nv.constant3,"a",@progbits
	.align	4
.nv.constant3:
	.type		coefs,@object
	.size		coefs,(.L_0 - coefs)
coefs:
	.zero		248
.L_0:


//--------------------- .text._Z12which_stringiPi --------------------------
	.section	.text._Z12which_stringiPi,"ax",@progbits
	.align	128
        .global         _Z12which_stringiPi
        .type           _Z12which_stringiPi,@function
        .size           _Z12which_stringiPi,(.L_x_11 - _Z12which_stringiPi)
        .other          _Z12which_stringiPi,@"STO_CUDA_ENTRY STV_DEFAULT"
_Z12which_stringiPi:
.text._Z12which_stringiPi:
[----:B------:R-:W-:Y:S01]  /*0000*/  LDC R1, c[0x0][0x37c] ;  /* 0x0000df00ff017b82 */ /* 0x000fe20000000800 */
[----:B------:R-:W0:Y:S07]  /*0010*/  S2R R7, SR_TID.X ;  /* 0x0000000000077919 */ /* 0x000e2e0000002100 */
[----:B------:R-:W0:Y:S01]  /*0020*/  LDC R4, c[0x0][0x380] ;  /* 0x0000e000ff047b82 */ /* 0x000e220000000800 */
[----:B------:R-:W1:Y:S07]  /*0030*/  LDCU.64 UR4, c[0x0][0x358] ;  /* 0x00006b00ff0477ac */ /* 0x000e6e0008000a00 */
[----:B------:R-:W2:Y:S01]  /*0040*/  LDC.64 R2, c[0x0][0x388] ;  /* 0x0000e200ff027b82 */ /* 0x000ea20000000a00 */
[----:B0-----:R-:W-:Y:S01]  /*0050*/  SHF.R.S32.HI R0, RZ, R7, R4 ;  /* 0x00000007ff007219 */ /* 0x001fe20000011404 */
[----:B--2---:R-:W-:-:S03]  /*0060*/  IMAD.WIDE.U32 R2, R7, 0x4, R2 ;  /* 0x0000000407027825 */ /* 0x004fc600078e0002 */
[----:B------:R-:W-:-:S04]  /*0070*/  LEA.HI R4, R4, R0, RZ, 0x1 ;  /* 0x0000000004047211 */ /* 0x000fc800078f08ff */
[----:B------:R-:W-:-:S05]  /*0080*/  LOP3.LUT R5, R4, 0xfffffffe, RZ, 0xc0, !PT ;  /* 0xfffffffe04057812 */ /* 0x000fca00078ec0ff */
[----:B------:R-:W-:-:S05]  /*0090*/  IMAD.IADD R5, R0, 0x1, -R5 ;  /* 0x0000000100057824 */ /* 0x000fca00078e0a05 */
[----:B-1----:R-:W-:Y:S01]  /*00a0*/  STG.E desc[UR4][R2.64], R5 ;  /* 0x0000000502007986 */ /* 0x002fe2000c101904 */
[----:B------:R-:W-:Y:S05]  /*00b0*/  EXIT ;  /* 0x000000000000794d */ /* 0x000fea0003800000 */
.L_x_0:
[----:B------:R-:W-:-:S00]  /*00c0*/  BRA `(.L_x_0) ;  /* 0xfffffffc00fc7947 */ /* 0x000fc0000383ffff */
[----:B------:R-:W-:-:S00]  /*00d0*/  NOP ;  /* 0x0000000000007918 */ /* 0x000fc00000000000 */
        /* <DEDUP_REMOVED lines=10> */
.L_x_11:


//--------------------- .text._Z13reduction_maxPfS_ --------------------------
	.section	.text._Z13reduction_maxPfS_,"ax",@progbits
	.align	128
        .global         _Z13reduction_maxPfS_
        .type           _Z13reduction_maxPfS_,@function
        .size           _Z13reduction_maxPfS_,(.L_x_12 - _Z13reduction_maxPfS_)
        .other          _Z13reduction_maxPfS_,@"STO_CUDA_ENTRY STV_DEFAULT"
_Z13reduction_maxPfS_:
.text._Z13reduction_maxPfS_:
[----:B------:R-:W-:Y:S01]  /*0000*/  LDC R1, c[0x0][0x37c] ;  /* 0x0000df00ff017b82 */ /* 0x000fe20000000800 */
[----:B------:R-:W0:Y:S07]  /*0010*/  S2R R11, SR_CTAID.X ;  /* 0x00000000000b7919 */ /* 0x000e2e0000002500 */
[----:B------:R-:W1:Y:S01]  /*0020*/  LDC.64 R2, c[0x0][0x380] ;  /* 0x0000e000ff027b82 */ /* 0x000e620000000a00 */
[----:B------:R-:W0:Y:S01]  /*0030*/  LDCU UR8, c[0x0][0x360] ;  /* 0x00006c00ff0877ac */ /* 0x000e220008000800 */
[----:B------:R-:W0:Y:S01]  /*0040*/  S2R R6, SR_TID.X ;  /* 0x0000000000067919 */ /* 0x000e220000002100 */
[----:B------:R-:W2:Y:S05]  /*0050*/  LDCU.64 UR6, c[0x0][0x358] ;  /* 0x00006b00ff0677ac */ /* 0x000eaa0008000a00 */
[----:B------:R-:W3:Y:S01]  /*0060*/  LDC.64 R4, c[0x0][0x388] ;  /* 0x0000e200ff047b82 */ /* 0x000ee20000000a00 */
[----:B0-----:R-:W-:-:S04]  /*0070*/  IMAD R7, R11, UR8, R6 ;  /* 0x000000080b077c24 */ /* 0x001fc8000f8e0206 */
[----:B-1----:R-:W-:-:S04]  /*0080*/  IMAD.WIDE R2, R7, 0x4, R2 ;  /* 0x0000000407027825 */ /* 0x002fc800078e0202 */
[----:B---3--:R-:W-:Y:S02]  /*0090*/  IMAD.WIDE R4, R7, 0x4, R4 ;  /* 0x0000000407047825 */ /* 0x008fe400078e0204 */
[----:B--2---:R-:W2:Y:S04]  /*00a0*/  LDG.E R2, desc[UR6][R2.64] ;  /* 0x0000000602027981 */ /* 0x004ea8000c1e1900 */
[----:B------:R-:W3:Y:S01]  /*00b0*/  LDG.E R4, desc[UR6][R4.64] ;  /* 0x0000000604047981 */ /* 0x000ee2000c1e1900 */
[----:B------:R-:W0:Y:S01]  /*00c0*/  S2UR UR5, SR_CgaCtaId ;  /* 0x00000000000579c3 */ /* 0x000e220000008800 */
[----:B------:R-:W-:Y:S01]  /*00d0*/  UMOV UR4, 0x400 ;  /* 0x0000040000047882 */ /* 0x000fe20000000000 */
[----:B------:R-:W-:Y:S02]  /*00e0*/  UISETP.GE.U32.AND UP0, UPT, UR8, 0x2, UPT ;  /* 0x000000020800788c */ /* 0x000fe4000bf06070 */
[----:B0-----:R-:W-:-:S06]  /*00f0*/  ULEA UR4, UR5, UR4, 0x18 ;  /* 0x0000000405047291 */ /* 0x001fcc000f8ec0ff */
[----:B------:R-:W-:-:S05]  /*0100*/  LEA R7, R6, UR4, 0x2 ;  /* 0x0000000406077c11 */ /* 0x000fca000f8e10ff */
[----:B--2---:R0:W-:Y:S04]  /*0110*/  STS [R7], R2 ;  /* 0x0000000207007388 */ /* 0x0041e80000000800 */
[----:B---3--:R0:W-:Y:S01]  /*0120*/  STS [R7+0x1000], R4 ;  /* 0x0010000407007388 */ /* 0x0081e20000000800 */
[----:B------:R-:W-:Y:S06]  /*0130*/  BAR.SYNC.DEFER_BLOCKING 0x0 ;  /* 0x0000000000007b1d */ /* 0x000fec0000010000 */
[----:B------:R-:W-:Y:S05]  /*0140*/  BRA.U !UP0, `(.L_x_1) ;  /* 0x0000000108447547 */ /* 0x000fea000b800000 */
[----:B------:R-:W-:-:S07]  /*0150*/  IMAD.U32 R0, RZ, RZ, UR8 ;  /* 0x00000008ff007e24 */ /* 0x000fce000f8e00ff */
.L_x_4:
[----:B------:R-:W-:Y:S01]  /*0160*/  MOV R3, R0 ;  /* 0x0000000000037202 */ /* 0x000fe20000000f00 */
[----:B------:R-:W-:Y:S01]  /*0170*/  BSSY.RECONVERGENT B0, `(.L_x_2) ;  /* 0x000000b000007945 */ /* 0x000fe20003800200 */
[----:B------:R-:W-:-:S04]  /*0180*/  SHF.R.U32.HI R0, RZ, 0x1, R0 ;  /* 0x00000001ff007819 */ /* 0x000fc80000011600 */
[----:B------:R-:W-:-:S13]  /*0190*/  ISETP.GE.U32.AND P0, PT, R6, R0, PT ;  /* 0x000000000600720c */ /* 0x000fda0003f06070 */
[----:B-1----:R-:W-:Y:S05]  /*01a0*/  @P0 BRA `(.L_x_3) ;  /* 0x00000000001c0947 */ /* 0x002fea0003800000 */
[----:B0-----:R-:W-:Y:S01]  /*01b0*/  IMAD R4, R0, 0x4, R7 ;  /* 0x0000000400047824 */ /* 0x001fe200078e0207 */
[----:B------:R-:W-:Y:S04]  /*01c0*/  LDS R2, [R7] ;  /* 0x0000000007027984 */ /* 0x000fe80000000800 */
[----:B------:R-:W0:Y:S02]  /*01d0*/  LDS R5, [R4] ;  /* 0x0000000004057984 */ /* 0x000e240000000800 */
[----:B0-----:R-:W-:-:S13]  /*01e0*/  FSETP.GEU.AND P0, PT, R2, R5, PT ;  /* 0x000000050200720b */ /* 0x001fda0003f0e000 */
[----:B------:R-:W-:Y:S04]  /*01f0*/  @!P0 STS [R7], R5 ;  /* 0x0000000507008388 */ /* 0x000fe80000000800 */
[----:B------:R-:W0:Y:S04]  /*0200*/  @!P0 LDS R2, [R4+0x1000] ;  /* 0x0010000004028984 */ /* 0x000e280000000800 */
[----:B0-----:R1:W-:Y:S02]  /*0210*/  @!P0 STS [R7+0x1000], R2 ;  /* 0x0010000207008388 */ /* 0x0013e40000000800 */
.L_x_3:
[----:B------:R-:W-:Y:S05]  /*0220*/  BSYNC.RECONVERGENT B0 ;  /* 0x0000000000007941 */ /* 0x000fea0003800200 */
.L_x_2:
[----:B------:R-:W-:Y:S01]  /*0230*/  BAR.SYNC.DEFER_BLOCKING 0x0 ;  /* 0x0000000000007b1d */ /* 0x000fe20000010000 */
[----:B------:R-:W-:-:S13]  /*0240*/  ISETP.GT.U32.AND P0, PT, R3, 0x3, PT ;  /* 0x000000030300780c */ /* 0x000fda0003f04070 */
[----:B------:R-:W-:Y:S05]  /*0250*/  @P0 BRA `(.L_x_4) ;  /* 0xfffffffc00c00947 */ /* 0x000fea000383ffff */
.L_x_1:
[----:B------:R-:W-:-:S13]  /*0260*/  ISETP.NE.AND P0, PT, R6, RZ, PT ;  /* 0x000000ff0600720c */ /* 0x000fda0003f05270 */
[----:B------:R-:W-:Y:S05]  /*0270*/  @P0 EXIT ;  /* 0x000000000000094d */ /* 0x000fea0003800000 */
[----:B------:R-:W2:Y:S01]  /*0280*/  S2UR UR5, SR_CgaCtaId ;  /* 0x00000000000579c3 */ /* 0x000ea20000008800 */
[----:B------:R-:W-:-:S07]  /*0290*/  UMOV UR4, 0x400 ;  /* 0x0000040000047882 */ /* 0x000fce0000000000 */
[----:B01----:R-:W0:Y:S08]  /*02a0*/  LDC.64 R2, c[0x0][0x380] ;  /* 0x0000e000ff027b82 */ /* 0x003e300000000a00 */
[----:B------:R-:W1:Y:S01]  /*02b0*/  LDC.64 R4, c[0x0][0x388] ;  /* 0x0000e200ff047b82 */ /* 0x000e620000000a00 */
[----:B--2---:R-:W-:Y:S01]  /*02c0*/  ULEA UR4, UR5, UR4, 0x18 ;  /* 0x0000000405047291 */ /* 0x004fe2000f8ec0ff */
[----:B0-----:R-:W-:-:S08]  /*02d0*/  IMAD.WIDE.U32 R2, R11, 0x4, R2 ;  /* 0x000000040b027825 */ /* 0x001fd000078e0002 */
[----:B------:R-:W0:Y:S04]  /*02e0*/  LDS R7, [UR4] ;  /* 0x00000004ff077984 */ /* 0x000e280008000800 */
[----:B------:R-:W2:Y:S01]  /*02f0*/  LDS R9, [UR4+0x1000] ;  /* 0x00100004ff097984 */ /* 0x000ea20008000800 */
[----:B-1----:R-:W-:-:S03]  /*0300*/  IMAD.WIDE.U32 R4, R11, 0x4, R4 ;  /* 0x000000040b047825 */ /* 0x002fc600078e0004 */
[----:B0-----:R-:W-:Y:S04]  /*0310*/  STG.E desc[UR6][R2.64], R7 ;  /* 0x0000000702007986 */ /* 0x001fe8000c101906 */
[----:B--2---:R-:W-:Y:S01]  /*0320*/  STG.E desc[UR6][R4.64], R9 ;  /* 0x0000000904007986 */ /* 0x004fe2000c101906 */
[----:B------:R-:W-:Y:S05]  /*0330*/  EXIT ;  /* 0x000000000000794d */ /* 0x000fea0003800000 */
.L_x_5:
        /* <DEDUP_REMOVED lines=12> */
.L_x_12:


//--------------------- .text._Z13single_threadPffS_fi --------------------------
	.section	.text._Z13single_threadPffS_fi,"ax",@progbits
	.align	128
        .global         _Z13single_threadPffS_fi
        .type           _Z13single_threadPffS_fi,@function
        .size           _Z13single_threadPffS_fi,(.L_x_13 - _Z13single_threadPffS_fi)
        .other          _Z13single_threadPffS_fi,@"STO_CUDA_ENTRY STV_DEFAULT"
_Z13single_threadPffS_fi:
.text._Z13single_threadPffS_fi:
[----:B------:R-:W-:Y:S01]  /*0000*/  LDC R1, c[0x0][0x37c] ;  /* 0x0000df00ff017b82 */ /* 0x000fe20000000800 */
[----:B------:R-:W0:Y:S07]  /*0010*/  S2R R6, SR_TID.X ;  /* 0x0000000000067919 */ /* 0x000e2e0000002100 */
[----:B------:R-:W1:Y:S01]  /*0020*/  S2UR UR7, SR_CTAID.X ;  /* 0x00000000000779c3 */ /* 0x000e620000002500 */
[----:B------:R-:W1:Y:S01]  /*0030*/  LDCU UR13, c[0x0][0x360] ;  /* 0x00006c00ff0d77ac */ /* 0x000e620008000800 */
[----:B------:R-:W2:Y:S06]  /*0040*/  LDCU.128 UR16, c[0x3][URZ] ;  /* 0x00c00000ff1077ac */ /* 0x000eac0008000c00 */
[----:B------:R-:W3:Y:S01]  /*0050*/  LDC R7, c[0x0][0x39c] ;  /* 0x0000e700ff077b82 */ /* 0x000ee20000000800 */
[----:B------:R-:W4:Y:S01]  /*0060*/  LDCU.128 UR8, c[0x3][0x70] ;  /* 0x00c00e00ff0877ac */ /* 0x000f220008000c00 */
[----:B------:R-:W5:Y:S06]  /*0070*/  LDCU.128 UR20, c[0x3][0x80] ;  /* 0x00c01000ff1477ac */ /* 0x000f6c0008000c00 */
[----:B------:R-:W2:Y:S01]  /*0080*/  S2UR UR6, SR_CgaCtaId ;  /* 0x00000000000679c3 */ /* 0x000ea20000008800 */
[----:B------:R-:W5:Y:S01]  /*0090*/  LDCU.128 UR24, c[0x3][0x20] ;  /* 0x00c00400ff1877ac */ /* 0x000f620008000c00 */
[----:B------:R-:W5:Y:S01]  /*00a0*/  LDCU.128 UR28, c[0x3][0xa0] ;  /* 0x00c01400ff1c77ac */ /* 0x000f620008000c00 */
[----:B-1----:R-:W-:Y:S01]  /*00b0*/  UIMAD UR12, UR7, UR13, URZ ;  /* 0x0000000d070c72a4 */ /* 0x002fe2000f8e02ff */
[----:B------:R-:W1:Y:S05]  /*00c0*/  LDCU.64 UR14, c[0x3][0xf0] ;  /* 0x00c01e00ff0e77ac */ /* 0x000e6a0008000a00 */
[----:B0-----:R-:W-:Y:S01]  /*00d0*/  VIADD R0, R6, UR12 ;  /* 0x0000000c06007c36 */ /* 0x001fe20008000000 */
[----:B------:R-:W-:Y:S01]  /*00e0*/  UMOV UR4, 0x400 ;  /* 0x0000040000047882 */ /* 0x000fe20000000000 */
[----:B---3--:R-:W-:Y:S01]  /*00f0*/  IMAD.SHL.U32 R7, R7, 0x8000, RZ ;  /* 0x0000800007077824 */ /* 0x008fe200078e00ff */
[----:B------:R-:W-:-:S02]  /*0100*/  UIADD3 UR5, UPT, UPT, UR4, 0x1000, URZ ;  /* 0x0000100004057890 */ /* 0x000fc4000fffe0ff */
[----:B------:R-:W-:Y:S02]  /*0110*/  UISETP.GE.U32.AND UP0, UPT, UR13, 0x2, UPT ;  /* 0x000000020d00788c */ /* 0x000fe4000bf06070 */
[----:B------:R-:W-:Y:S01]  /*0120*/  IADD3 R9, P0, PT, R0, R7, RZ ;  /* 0x0000000700097210 */ /* 0x000fe20007f1e0ff */
[----:B--2---:R-:W-:-:S03]  /*0130*/  ULEA UR5, UR6, UR5, 0x18 ;  /* 0x0000000506057291 */ /* 0x004fc6000f8ec0ff */
[----:B------:R-:W-:Y:S01]  /*0140*/  LEA.HI.X.SX32 R8, R7, RZ, 0x1, P0 ;  /* 0x000000ff07087211 */ /* 0x000fe200000f0eff */
[----:B------:R-:W-:-:S03]  /*0150*/  ULEA UR4, UR6, UR4, 0x18 ;  /* 0x0000000406047291 */ /* 0x000fc6000f8ec0ff */
[--C-:B------:R-:W-:Y:S02]  /*0160*/  SHF.R.U32.HI R0, RZ, 0x1f, R8.reuse ;  /* 0x0000001fff007819 */ /* 0x100fe40000011608 */
[C-C-:B------:R-:W-:Y:S02]  /*0170*/  SHF.R.S64 R5, R9.reuse, 0x1, R8.reuse ;  /* 0x0000000109057819 */ /* 0x140fe40000001008 */
[--C-:B------:R-:W-:Y:S02]  /*0180*/  SHF.R.U64 R12, R9, 0x2, R8.reuse ;  /* 0x00000002090c7819 */ /* 0x100fe40000001208 */
[----:B------:R-:W-:Y:S02]  /*0190*/  IADD3 R2, P0, PT, R5, R0, RZ ;  /* 0x0000000005027210 */ /* 0x000fe40007f1e0ff */
[----:B------:R-:W-:Y:S02]  /*01a0*/  SHF.R.U64 R11, R9, 0x3, R8 ;  /* 0x00000003090b7819 */ /* 0x000fe40000001208 */
[----:B------:R-:W-:-:S02]  /*01b0*/  LEA.HI R3, R12, R12, RZ, 0x1 ;  /* 0x0000000c0c037211 */ /* 0x000fc400078f08ff */
[----:B------:R-:W-:Y:S02]  /*01c0*/  LOP3.LUT R2, R2, 0xfffffffe, RZ, 0xc0, !PT ;  /* 0xfffffffe02027812 */ /* 0x000fe400078ec0ff */
[----:B------:R-:W-:Y:S02]  /*01d0*/  LEA.HI R4, R11, R11, RZ, 0x1 ;  /* 0x0000000b0b047211 */ /* 0x000fe400078f08ff */
[----:B------:R-:W-:Y:S02]  /*01e0*/  SHF.R.U64 R10, R9, 0x4, R8 ;  /* 0x00000004090a7819 */ /* 0x000fe40000001208 */
[----:B------:R-:W-:Y:S02]  /*01f0*/  LOP3.LUT R3, R3, 0xfffffffe, RZ, 0xc0, !PT ;  /* 0xfffffffe03037812 */ /* 0x000fe400078ec0ff */
[----:B------:R-:W-:Y:S02]  /*0200*/  IADD3 R2, P1, PT, -R2, R5, RZ ;  /* 0x0000000502027210 */ /* 0x000fe40007f3e1ff */
[----:B------:R-:W-:Y:S01]  /*0210*/  LOP3.LUT R4, R4, 0xfffffffe, RZ, 0xc0, !PT ;  /* 0xfffffffe04047812 */ /* 0x000fe200078ec0ff */
[----:B------:R-:W-:Y:S01]  /*0220*/  IMAD.IADD R25, R12, 0x1, -R3 ;  /* 0x000000010c197824 */ /* 0x000fe200078e0a03 */
[----:B------:R-:W-:-:S02]  /*0230*/  LEA.HI R5, R10, R10, RZ, 0x1 ;  /* 0x0000000a0a057211 */ /* 0x000fc400078f08ff */
[----:B------:R-:W-:Y:S01]  /*0240*/  SHF.R.U64 R22, R9, 0x5, R8 ;  /* 0x0000000509167819 */ /* 0x000fe20000001208 */
[----:B------:R-:W-:Y:S01]  /*0250*/  IMAD.IADD R24, R11, 0x1, -R4 ;  /* 0x000000010b187824 */ /* 0x000fe200078e0a04 */
[----:B------:R-:W-:Y:S02]  /*0260*/  SHF.R.U64 R19, R9, 0x6, R8 ;  /* 0x0000000609137819 */ /* 0x000fe40000001208 */
[----:B------:R-:W-:Y:S02]  /*0270*/  LOP3.LUT R5, R5, 0xfffffffe, RZ, 0xc0, !PT ;  /* 0xfffffffe05057812 */ /* 0x000fe400078ec0ff */
[----:B------:R-:W-:Y:S02]  /*0280*/  LEA.HI R3, R22, R22, RZ, 0x1 ;  /* 0x0000001616037211 */ /* 0x000fe400078f08ff */
[----:B------:R-:W-:Y:S01]  /*0290*/  LEA.HI R4, R19, R19, RZ, 0x1 ;  /* 0x0000001313047211 */ /* 0x000fe200078f08ff */
[----:B------:R-:W-:Y:S01]  /*02a0*/  IMAD.IADD R23, R10, 0x1, -R5 ;  /* 0x000000010a177824 */ /* 0x000fe200078e0a05 */
[----:B------:R-:W-:-:S02]  /*02b0*/  LOP3.LUT R3, R3, 0xfffffffe, RZ, 0xc0, !PT ;  /* 0xfffffffe03037812 */ /* 0x000fc400078ec0ff */
[----:B------:R-:W-:Y:S02]  /*02c0*/  LOP3.LUT R4, R4, 0xfffffffe, RZ, 0xc0, !PT ;  /* 0xfffffffe04047812 */ /* 0x000fe400078ec0ff */
[C-C-:B------:R-:W-:Y:S01]  /*02d0*/  SHF.R.U64 R10, R9.reuse, 0x7, R8.reuse ;  /* 0x00000007090a7819 */ /* 0x140fe20000001208 */
[----:B------:R-:W-:Y:S01]  /*02e0*/  IMAD.IADD R22, R22, 0x1, -R3 ;  /* 0x0000000116167824 */ /* 0x000fe200078e0a03 */
[----:B------:R-:W-:Y:S01]  /*02f0*/  SHF.R.U64 R12, R9, 0x8, R8 ;  /* 0x00000008090c7819 */ /* 0x000fe20000001208 */
[----:B------:R-:W-:Y:S01]  /*0300*/  IMAD.IADD R19, R19, 0x1, -R4 ;  /* 0x0000000113137824 */ /* 0x000fe200078e0a04 */
[----:B------:R-:W-:Y:S02]  /*0310*/  SHF.R.U64 R13, R9, 0x9, R8 ;  /* 0x00000009090d7819 */ /* 0x000fe40000001208 */
[----:B------:R-:W-:Y:S02]  /*0320*/  LEA.HI R3, R10, R10, RZ, 0x1 ;  /* 0x0000000a0a037211 */ /* 0x000fe400078f08ff */
[----:B------:R-:W-:-:S02]  /*0330*/  LEA.HI R5, R12, R12, RZ, 0x1 ;  /* 0x0000000c0c057211 */ /* 0x000fc400078f08ff */
[----:B------:R-:W-:Y:S02]  /*0340*/  LEA.HI R4, R13, R13, RZ, 0x1 ;  /* 0x0000000d0d047211 */ /* 0x000fe400078f08ff */
[----:B------:R-:W-:Y:S02]  /*0350*/  LOP3.LUT R3, R3, 0xfffffffe, RZ, 0xc0, !PT ;  /* 0xfffffffe03037812 */ /* 0x000fe400078ec0ff */
[----:B------:R-:W-:Y:S02]  /*0360*/  LOP3.LUT R5, R5, 0xfffffffe, RZ, 0xc0, !PT ;  /* 0xfffffffe05057812 */ /* 0x000fe400078ec0ff */
[----:B------:R-:W-:Y:S01]  /*0370*/  LOP3.LUT R4, R4, 0xfffffffe, RZ, 0xc0, !PT ;  /* 0xfffffffe04047812 */ /* 0x000fe200078ec0ff */
[----:B------:R-:W-:Y:S01]  /*0380*/  IMAD.IADD R10, R10, 0x1, -R3 ;  /* 0x000000010a0a7824 */ /* 0x000fe200078e0a03 */
[C-C-:B------:R-:W-:Y:S01]  /*0390*/  SHF.R.U64 R14, R9.reuse, 0xa, R8.reuse ;  /* 0x0000000a090e7819 */ /* 0x140fe20000001208 */
[----:B------:R-:W-:Y:S01]  /*03a0*/  IMAD.IADD R11, R12, 0x1, -R5 ;  /* 0x000000010c0b7824 */ /* 0x000fe200078e0a05 */
[----:B------:R-:W-:Y:S01]  /*03b0*/  SHF.R.U64 R17, R9, 0xb, R8 ;  /* 0x0000000b09117819 */ /* 0x000fe20000001208 */
[----:B------:R-:W-:Y:S01]  /*03c0*/  IMAD.IADD R12, R13, 0x1, -R4 ;  /* 0x000000010d0c7824 */ /* 0x000fe200078e0a04 */
[----:B------:R-:W-:-:S02]  /*03d0*/  LEA.HI R3, R14, R14, RZ, 0x1 ;  /* 0x0000000e0e037211 */ /* 0x000fc400078f08ff */
[----:B------:R-:W-:Y:S02]  /*03e0*/  LEA.HI R4, R17, R17, RZ, 0x1 ;  /* 0x0000001111047211 */ /* 0x000fe400078f08ff */
[--C-:B------:R-:W-:Y:S02]  /*03f0*/  SHF.R.U64 R15, R9, 0xc, R8.reuse ;  /* 0x0000000c090f7819 */ /* 0x100fe40000001208 */
[----:B------:R-:W-:Y:S02]  /*0400*/  LOP3.LUT R3, R3, 0xfffffffe, RZ, 0xc0, !PT ;  /* 0xfffffffe03037812 */ /* 0x000fe400078ec0ff */
[----:B------:R-:W-:Y:S02]  /*0410*/  LOP3.LUT R4, R4, 0xfffffffe, RZ, 0xc0, !PT ;  /* 0xfffffffe04047812 */ /* 0x000fe400078ec0ff */
[----:B------:R-:W-:Y:S01]  /*0420*/  LEA.HI R5, R15, R15, RZ, 0x1 ;  /* 0x0000000f0f057211 */ /* 0x000fe200078f08ff */
[----:B------:R-:W-:Y:S01]  /*0430*/  IMAD.IADD R13, R14, 0x1, -R3 ;  /* 0x000000010e0d7824 */ /* 0x000fe200078e0a03 */
[----:B------:R-:W-:Y:S01]  /*0440*/  SHF.R.U64 R16, R9, 0xd, R8 ;  /* 0x0000000d09107819 */ /* 0x000fe20000001208 */
[----:B------:R-:W-:Y:S01]  /*0450*/  IMAD.IADD R14, R17, 0x1, -R4 ;  /* 0x00000001110e7824 */ /* 0x000fe200078e0a04 */
[----:B------:R-:W-:-:S02]  /*0460*/  SHF.R.U64 R17, R9, 0xe, R8 ;  /* 0x0000000e09117819 */ /* 0x000fc40000001208 */
[----:B------:R-:W-:Y:S02]  /*0470*/  LOP3.LUT R18, R5, 0xfffffffe, RZ, 0xc0, !PT ;  /* 0xfffffffe05127812 */ /* 0x000fe400078ec0ff */
[C---:B------:R-:W-:Y:S02]  /*0480*/  LEA.HI R3, R16.reuse, R16, RZ, 0x1 ;  /* 0x0000001010037211 */ /* 0x040fe400078f08ff */
[----:B------:R-:W-:Y:S01]  /*0490*/  LEA.HI R4, R17, R17, RZ, 0x1 ;  /* 0x0000001111047211 */ /* 0x000fe200078f08ff */
[----:B------:R-:W-:Y:S01]  /*04a0*/  IMAD.IADD R15, R15, 0x1, -R18 ;  /* 0x000000010f0f7824 */ /* 0x000fe200078e0a12 */
[----:B------:R-:W-:Y:S02]  /*04b0*/  LOP3.LUT R5, R3, 0xfffffffe, RZ, 0xc0, !PT ;  /* 0xfffffffe03057812 */ /* 0x000fe400078ec0ff */
[--C-:B------:R-:W-:Y:S02]  /*04c0*/  SHF.R.S32.HI R3, RZ, 0x1, R8.reuse ;  /* 0x00000001ff037819 */ /* 0x100fe40000011408 */
[----:B------:R-:W-:Y:S01]  /*04d0*/  SHF.R.U64 R18, R9, 0xf, R8 ;  /* 0x0000000f09127819 */ /* 0x000fe20000001208 */
[----:B------:R-:W-:Y:S01]  /*04e0*/  IMAD.IADD R16, R16, 0x1, -R5 ;  /* 0x0000000110107824 */ /* 0x000fe200078e0a05 */
[----:B------:R-:W-:Y:S01]  /*04f0*/  LOP3.LUT R4, R4, 0xfffffffe, RZ, 0xc0, !PT ;  /* 0xfffffffe04047812 */ /* 0x000fe200078ec0ff */
[----:B------:R-:W-:Y:S01]  /*0500*/  IMAD.X R20, RZ, RZ, R3, P0 ;  /* 0x000000ffff147224 */ /* 0x000fe200000e0603 */
[----:B------:R-:W-:-:S02]  /*0510*/  LEA.HI R5, R18, R18, RZ, 0x1 ;  /* 0x0000001212057211 */ /* 0x000fc400078f08ff */
[----:B------:R-:W-:Y:S01]  /*0520*/  SHF.R.U64 R21, R9, 0x11, R8 ;  /* 0x0000001109157819 */ /* 0x000fe20000001208 */
[----:B------:R-:W-:Y:S01]  /*0530*/  IMAD.IADD R17, R17, 0x1, -R4 ;  /* 0x0000000111117824 */ /* 0x000fe200078e0a04 */
[----:B------:R-:W-:Y:S01]  /*0540*/  IADD3 R4, P0, PT, R0, R9, RZ ;  /* 0x0000000900047210 */ /* 0x000fe20007f1e0ff */
[----:B------:R-:W-:Y:S01]  /*0550*/  IMAD.X R3, R3, 0x1, ~R20, P1 ;  /* 0x0000000103037824 */ /* 0x000fe200008e0e14 */
[----:B------:R-:W-:Y:S02]  /*0560*/  LOP3.LUT R5, R5, 0xfffffffe, RZ, 0xc0, !PT ;  /* 0xfffffffe05057812 */ /* 0x000fe400078ec0ff */
[--C-:B------:R-:W-:Y:S01]  /*0570*/  SHF.R.U64 R20, R9, 0x10, R8.reuse ;  /* 0x0000001009147819 */ /* 0x100fe20000001208 */
[----:B------:R-:W-:Y:S01]  /*0580*/  IMAD.X R29, RZ, RZ, R8, P0 ;  /* 0x000000ffff1d7224 */ /* 0x000fe200000e0608 */
[----:B------:R-:W-:Y:S01]  /*0590*/  LOP3.LUT R4, R4, 0xfffffffe, RZ, 0xc0, !PT ;  /* 0xfffffffe04047812 */ /* 0x000fe200078ec0ff */
[----:B------:R-:W-:Y:S01]  /*05a0*/  IMAD.IADD R18, R18, 0x1, -R5 ;  /* 0x0000000112127824 */ /* 0x000fe200078e0a05 */
[----:B------:R-:W-:Y:S01]  /*05b0*/  LEA.HI R0, R20, R20, RZ, 0x1 ;  /* 0x0000001414007211 */ /* 0x000fe200078f08ff */
[----:B------:R0:W-:Y:S01]  /*05c0*/  I2F.S64 R3, R2 ;  /* 0x0000000200037312 */ /* 0x0001e20000301400 */
[----:B------:R-:W-:-:S02]  /*05d0*/  LEA.HI R5, R21, R21, RZ, 0x1 ;  /* 0x0000001515057211 */ /* 0x000fc400078f08ff */
[----:B------:R-:W-:Y:S02]  /*05e0*/  IADD3 R4, P1, PT, -R4, R9, RZ ;  /* 0x0000000904047210 */ /* 0x000fe40007f3e1ff */
[----:B------:R-:W-:Y:S02]  /*05f0*/  LOP3.LUT R27, R0, 0xfffffffe, RZ, 0xc0, !PT ;  /* 0xfffffffe001b7812 */ /* 0x000fe400078ec0ff */
[----:B------:R-:W-:Y:S01]  /*0600*/  LOP3.LUT R0, R5, 0xfffffffe, RZ, 0xc0, !PT ;  /* 0xfffffffe05007812 */ /* 0x000fe200078ec0ff */
[----:B------:R-:W-:Y:S01]  /*0610*/  IMAD.X R5, R8, 0x1, ~R29, P1 ;  /* 0x0000000108057824 */ /* 0x000fe200008e0e1d */
[C-C-:B------:R-:W-:Y:S01]  /*0620*/  SHF.R.U64 R26, R9.reuse, 0x12, R8.reuse ;  /* 0x00000012091a7819 */ /* 0x140fe20000001208 */
[----:B------:R-:W-:Y:S01]  /*0630*/  IMAD.IADD R20, R20, 0x1, -R27 ;  /* 0x0000000114147824 */ /* 0x000fe200078e0a1b */
[----:B0-----:R-:W-:Y:S01]  /*0640*/  SHF.R.U64 R2, R9, 0x13, R8 ;  /* 0x0000001309027819 */ /* 0x001fe20000001208 */
[----:B------:R-:W-:Y:S01]  /*0650*/  IMAD.IADD R21, R21, 0x1, -R0 ;  /* 0x0000000115157824 */ /* 0x000fe200078e0a00 */
[----:B------:R-:W-:Y:S01]  /*0660*/  LOP3.LUT R27, R26, 0xffff, RZ, 0xc0, !PT ;  /* 0x0000ffff1a1b7812 */ /* 0x000fe200078ec0ff */
[----:B------:R0:W2:Y:S01]  /*0670*/  I2F.S64 R0, R4 ;  /* 0x0000000400007312 */ /* 0x0000a20000301400 */
[----:B------:R-:W-:-:S02]  /*0680*/  LOP3.LUT R29, R2, 0xffff, RZ, 0xc0, !PT ;  /* 0x0000ffff021d7812 */ /* 0x000fc400078ec0ff */
[----:B------:R-:W-:Y:S02]  /*0690*/  LEA.HI R27, R27, R26, RZ, 0x11 ;  /* 0x0000001a1b1b7211 */ /* 0x000fe400078f88ff */
[----:B------:R-:W-:Y:S02]  /*06a0*/  LEA.HI R28, R29, R2, RZ, 0x11 ;  /* 0x000000021d1c7211 */ /* 0x000fe400078f88ff */
[----:B------:R-:W-:Y:S02]  /*06b0*/  LOP3.LUT R27, R27, 0xfffe, RZ, 0xc0, !PT ;  /* 0x0000fffe1b1b7812 */ /* 0x000fe400078ec0ff */
[----:B------:R-:W-:Y:S02]  /*06c0*/  LOP3.LUT R28, R28, 0xfffe, RZ, 0xc0, !PT ;  /* 0x0000fffe1c1c7812 */ /* 0x000fe400078ec0ff */
[----:B------:R-:W-:Y:S01]  /*06d0*/  I2FP.F32.S32 R25, R25 ;  /* 0x0000001900197245 */ /* 0x000fe20000201400 */
[----:B0-----:R-:W-:Y:S01]  /*06e0*/  IMAD.MOV R5, RZ, RZ, -R27 ;  /* 0x000000ffff057224 */ /* 0x001fe200078e0a1b */
[----:B------:R-:W-:Y:S01]  /*06f0*/  I2FP.F32.S32 R23, R23 ;  /* 0x0000001700177245 */ /* 0x000fe20000201400 */
[----:B------:R-:W-:-:S02]  /*0700*/  IMAD.MOV R27, RZ, RZ, -R28 ;  /* 0x000000ffff1b7224 */ /* 0x000fc400078e0a1c */
[C---:B--2---:R-:W-:Y:S01]  /*0710*/  FFMA R4, R0.reuse, UR16, RZ ;  /* 0x0000001000047c23 */ /* 0x044fe200080000ff */
[----:B----4-:R-:W-:Y:S01]  /*0720*/  FFMA R0, R0, UR11, RZ ;  /* 0x0000000b00007c23 */ /* 0x010fe200080000ff */
[----:B------:R-:W-:Y:S01]  /*0730*/  PRMT R5, R5, 0x7710, RZ ;  /* 0x0000771005057816 */ /* 0x000fe200000000ff */
[----:B------:R-:W0:Y:S01]  /*0740*/  LDCU UR11, c[0x0][0x388] ;  /* 0x00007100ff0b77ac */ /* 0x000e220008000800 */
[----:B------:R-:W-:Y:S01]  /*0750*/  PRMT R27, R27, 0x7710, RZ ;  /* 0x000077101b1b7816 */ /* 0x000fe200000000ff */
[C---:B------:R-:W-:Y:S01]  /*0760*/  FFMA R4, R3.reuse, UR17, R4 ;  /* 0x0000001103047c23 */ /* 0x040fe20008000004 */
[----:B-----5:R-:W-:Y:S01]  /*0770*/  FFMA R3, R3, UR20, R0 ;  /* 0x0000001403037c23 */ /* 0x020fe20008000000 */
[----:B------:R-:W-:Y:S01]  /*0780*/  SHF.R.U64 R0, R9, 0x14, R8 ;  /* 0x0000001409007819 */ /* 0x000fe20000001208 */
[----:B------:R-:W-:Y:S02]  /*0790*/  IMAD.IADD R5, R5, 0x1, R26 ;  /* 0x0000000105057824 */ /* 0x000fe400078e021a */
[----:B------:R-:W-:Y:S01]  /*07a0*/  FFMA R4, R25, UR18, R4 ;  /* 0x0000001219047c23 */ /* 0x000fe20008000004 */
[----:B------:R-:W-:Y:S01]  /*07b0*/  IMAD.IADD R2, R27, 0x1, R2 ;  /* 0x000000011b027824 */ /* 0x000fe200078e0202 */
[----:B------:R-:W-:Y:S01]  /*07c0*/  LOP3.LUT R27, R0, 0xffff, RZ, 0xc0, !PT ;  /* 0x0000ffff001b7812 */ /* 0x000fe200078ec0ff */
[----:B------:R-:W-:Y:S01]  /*07d0*/  FFMA R25, R25, UR21, R3 ;  /* 0x0000001519197c23 */ /* 0x000fe20008000003 */
[----:B------:R-:W-:Y:S01]  /*07e0*/  SHF.R.U64 R3, R9, 0x15, R8 ;  /* 0x0000001509037819 */ /* 0x000fe20000001208 */
[----:B------:R-:W2:Y:S01]  /*07f0*/  I2F.S16 R5, R5 ;  /* 0x0000000500057306 */ /* 0x000ea20000101400 */
[----:B------:R-:W-:-:S02]  /*0800*/  LEA.HI R26, R27, R0, RZ, 0x11 ;  /* 0x000000001b1a7211 */ /* 0x000fc400078f88ff */
[----:B------:R-:W-:Y:S02]  /*0810*/  I2FP.F32.S32 R11, R11 ;  /* 0x0000000b000b7245 */ /* 0x000fe40000201400 */
[----:B------:R-:W-:Y:S02]  /*0820*/  LOP3.LUT R26, R26, 0xfffe, RZ, 0xc0, !PT ;  /* 0x0000fffe1a1a7812 */ /* 0x000fe400078ec0ff */
[----:B------:R-:W-:Y:S01]  /*0830*/  I2FP.F32.S32 R12, R12 ;  /* 0x0000000c000c7245 */ /* 0x000fe20000201400 */
[----:B------:R-:W3:Y:S01]  /*0840*/  I2F.S16 R2, R2 ;  /* 0x0000000200027306 */ /* 0x000ee20000101400 */
[----:B------:R-:W-:Y:S01]  /*0850*/  I2FP.F32.S32 R13, R13 ;  /* 0x0000000d000d7245 */ /* 0x000fe20000201400 */
[----:B------:R-:W-:Y:S01]  /*0860*/  IMAD.MOV R26, RZ, RZ, -R26 ;  /* 0x000000ffff1a7224 */ /* 0x000fe200078e0a1a */
[----:B------:R-:W-:Y:S02]  /*0870*/  I2FP.F32.S32 R15, R15 ;  /* 0x0000000f000f7245 */ /* 0x000fe40000201400 */
[----:B------:R-:W-:-:S02]  /*0880*/  I2FP.F32.S32 R17, R17 ;  /* 0x0000001100117245 */ /* 0x000fc40000201400 */
[----:B------:R-:W-:Y:S02]  /*0890*/  PRMT R27, R26, 0x7710, RZ ;  /* 0x000077101a1b7816 */ /* 0x000fe400000000ff */
[----:B------:R-:W-:Y:S02]  /*08a0*/  LOP3.LUT R26, R3, 0xffff, RZ, 0xc0, !PT ;  /* 0x0000ffff031a7812 */ /* 0x000fe400078ec0ff */
[----:B------:R-:W-:Y:S01]  /*08b0*/  I2FP.F32.S32 R18, R18 ;  /* 0x0000001200127245 */ /* 0x000fe20000201400 */
[----:B------:R-:W-:Y:S01]  /*08c0*/  IMAD.IADD R0, R27, 0x1, R0 ;  /* 0x000000011b007824 */ /* 0x000fe200078e0200 */
[----:B------:R-:W-:Y:S02]  /*08d0*/  LEA.HI R26, R26, R3, RZ, 0x11 ;  /* 0x000000031a1a7211 */ /* 0x000fe400078f88ff */
[----:B------:R-:W-:Y:S02]  /*08e0*/  I2FP.F32.S32 R27, R24 ;  /* 0x00000018001b7245 */ /* 0x000fe40000201400 */
[----:B------:R-:W-:Y:S01]  /*08f0*/  LOP3.LUT R26, R26, 0xfffe, RZ, 0xc0, !PT ;  /* 0x0000fffe1a1a7812 */ /* 0x000fe200078ec0ff */
[----:B------:R-:W4:Y:S01]  /*0900*/  I2F.S16 R0, R0 ;  /* 0x0000000000007306 */ /* 0x000f220000101400 */
[----:B------:R-:W-:Y:S01]  /*0910*/  I2FP.F32.S32 R20, R20 ;  /* 0x0000001400147245 */ /* 0x000fe20000201400 */
[----:B------:R-:W-:-:S02]  /*0920*/  FFMA R25, R27, UR22, R25 ;  /* 0x000000161b197c23 */ /* 0x000fc40008000019 */
[----:B------:R-:W-:Y:S02]  /*0930*/  IMAD.MOV R26, RZ, RZ, -R26 ;  /* 0x000000ffff1a7224 */ /* 0x000fe400078e0a1a */
[----:B------:R-:W-:Y:S01]  /*0940*/  FFMA R25, R23, UR23, R25 ;  /* 0x0000001717197c23 */ /* 0x000fe20008000019 */
[----:B------:R-:W5:Y:S02]  /*0950*/  LDCU.128 UR20, c[0x3][0x90] ;  /* 0x00c01200ff1477ac */ /* 0x000f640008000c00 */
[----:B------:R-:W-:-:S05]  /*0960*/  PRMT R24, R26, 0x7710, RZ ;  /* 0x000077101a187816 */ /* 0x000fca00000000ff */
[----:B------:R-:W-:Y:S02]  /*0970*/  IMAD.IADD R3, R24, 0x1, R3 ;  /* 0x0000000118037824 */ /* 0x000fe400078e0203 */
[----:B------:R-:W-:Y:S01]  /*0980*/  FFMA R24, R27, UR19, R4 ;  /* 0x000000131b187c23 */ /* 0x000fe20008000004 */
[----:B------:R-:W-:Y:S01]  /*0990*/  SHF.R.U64 R4, R9, 0x16, R8 ;  /* 0x0000001609047819 */ /* 0x000fe20000001208 */
[----:B------:R-:W1:Y:S03]  /*09a0*/  LDCU.128 UR16, c[0x3][0x10] ;  /* 0x00c00200ff1077ac */ /* 0x000e660008000c00 */
[----:B------:R-:W-:Y:S01]  /*09b0*/  LOP3.LUT R27, R4, 0xffff, RZ, 0xc0, !PT ;  /* 0x0000ffff041b7812 */ /* 0x000fe200078ec0ff */
[----:B------:R-:W0:Y:S03]  /*09c0*/  I2F.S16 R3, R3 ;  /* 0x0000000300037306 */ /* 0x000e260000101400 */
[----:B------:R-:W-:-:S04]  /*09d0*/  LEA.HI R26, R27, R4, RZ, 0x11 ;  /* 0x000000041b1a7211 */ /* 0x000fc800078f88ff */
[----:B------:R-:W-:-:S05]  /*09e0*/  LOP3.LUT R26, R26, 0xfffe, RZ, 0xc0, !PT ;  /* 0x0000fffe1a1a7812 */ /* 0x000fca00078ec0ff */
[----:B------:R-:W-:Y:S02]  /*09f0*/  IMAD.MOV R26, RZ, RZ, -R26 ;  /* 0x000000ffff1a7224 */ /* 0x000fe400078e0a1a */
[----:B-1----:R-:W-:Y:S01]  /*0a00*/  FFMA R24, R23, UR16, R24 ;  /* 0x0000001017187c23 */ /* 0x002fe20008000018 */
[----:B------:R-:W-:Y:S02]  /*0a10*/  SHF.R.U64 R23, R9, 0x17, R8 ;  /* 0x0000001709177819 */ /* 0x000fe40000001208 */
[----:B------:R-:W-:Y:S02]  /*0a20*/  PRMT R27, R26, 0x7710, RZ ;  /* 0x000077101a1b7816 */ /* 0x000fe400000000ff */
[----:B------:R-:W-:-:S03]  /*0a30*/  LOP3.LUT R26, R23, 0xffff, RZ, 0xc0, !PT ;  /* 0x0000ffff171a7812 */ /* 0x000fc600078ec0ff */
[----:B------:R-:W-:Y:S01]  /*0a40*/  IMAD.IADD R4, R27, 0x1, R4 ;  /* 0x000000011b047824 */ /* 0x000fe200078e0204 */
[----:B------:R-:W-:Y:S02]  /*0a50*/  LEA.HI R26, R26, R23, RZ, 0x11 ;  /* 0x000000171a1a7211 */ /* 0x000fe400078f88ff */
[----:B------:R-:W-:Y:S02]  /*0a60*/  I2FP.F32.S32 R27, R22 ;  /* 0x00000016001b7245 */ /* 0x000fe40000201400 */
[----:B------:R-:W-:Y:S01]  /*0a70*/  LOP3.LUT R26, R26, 0xfffe, RZ, 0xc0, !PT ;  /* 0x0000fffe1a1a7812 */ /* 0x000fe200078ec0ff */
[----:B------:R-:W1:Y:S02]  /*0a80*/  I2F.S16 R4, R4 ;  /* 0x0000000400047306 */ /* 0x000e640000101400 */
[C---:B------:R-:W-:Y:S01]  /*0a90*/  FFMA R24, R27.reuse, UR17, R24 ;  /* 0x000000111b187c23 */ /* 0x040fe20008000018 */
[----:B-----5:R-:W-:Y:S01]  /*0aa0*/  FFMA R25, R27, UR20, R25 ;  /* 0x000000141b197c23 */ /* 0x020fe20008000019 */
[----:B------:R-:W-:Y:S01]  /*0ab0*/  IMAD.MOV R26, RZ, RZ, -R26 ;  /* 0x000000ffff1a7224 */ /* 0x000fe200078e0a1a */
[----:B------:R-:W-:-:S04]  /*0ac0*/  I2FP.F32.S32 R27, R19 ;  /* 0x00000013001b7245 */ /* 0x000fc80000201400 */
[----:B------:R-:W-:Y:S01]  /*0ad0*/  PRMT R22, R26, 0x7710, RZ ;  /* 0x000077101a167816 */ /* 0x000fe200000000ff */
[C---:B------:R-:W-:Y:S01]  /*0ae0*/  FFMA R24, R27.reuse, UR18, R24 ;  /* 0x000000121b187c23 */ /* 0x040fe20008000018 */
[----:B------:R-:W-:Y:S01]  /*0af0*/  FFMA R25, R27, UR21, R25 ;  /* 0x000000151b197c23 */ /* 0x000fe20008000019 */
[----:B------:R-:W-:Y:S02]  /*0b00*/  I2FP.F32.S32 R27, R10 ;  /* 0x0000000a001b7245 */ /* 0x000fe40000201400 */
[----:B------:R-:W-:Y:S01]  /*0b10*/  IMAD.IADD R22, R22, 0x1, R23 ;  /* 0x0000000116167824 */ /* 0x000fe200078e0217 */
[----:B------:R-:W-:Y:S02]  /*0b20*/  SHF.R.U64 R23, R9, 0x18, R8 ;  /* 0x0000001809177819 */ /* 0x000fe40000001208 */
[C---:B------:R-:W-:Y:S01]  /*0b30*/  FFMA R10, R27.reuse, UR19, R24 ;  /* 0x000000131b0a7c23 */ /* 0x040fe20008000018 */
[----:B------:R-:W-:Y:S01]  /*0b40*/  FFMA R24, R27, UR22, R25 ;  /* 0x000000161b187c23 */ /* 0x000fe20008000019 */
[----:B------:R-:W-:Y:S01]  /*0b50*/  LOP3.LUT R26, R23, 0xffff, RZ, 0xc0, !PT ;  /* 0x0000ffff171a7812 */ /* 0x000fe200078ec0ff */
[----:B------:R-:W5:Y:S01]  /*0b60*/  LDCU.128 UR16, c[0x3][0x30] ;  /* 0x00c00600ff1077ac */ /* 0x000f620008000c00 */
[C---:B------:R-:W-:Y:S01]  /*0b70*/  FFMA R25, R11.reuse, UR24, R10 ;  /* 0x000000180b197c23 */ /* 0x040fe2000800000a */
[----:B------:R-:W-:Y:S01]  /*0b80*/  FFMA R11, R11, UR23, R24 ;  /* 0x000000170b0b7c23 */ /* 0x000fe20008000018 */
[----:B------:R-:W-:Y:S01]  /*0b90*/  LEA.HI R26, R26, R23, RZ, 0x11 ;  /* 0x000000171a1a7211 */ /* 0x000fe200078f88ff */
[----:B------:R-:W2:Y:S01]  /*0ba0*/  LDCU.128 UR20, c[0x3][0xb0] ;  /* 0x00c01600ff1477ac */ /* 0x000ea20008000c00 */
[----:B------:R-:W-:Y:S01]  /*0bb0*/  SHF.R.U64 R10, R9, 0x1a, R8 ;  /* 0x0000001a090a7819 */ /* 0x000fe20000001208 */
[----:B------:R-:W-:Y:S01]  /*0bc0*/  FFMA R24, R12, UR25, R25 ;  /* 0x000000190c187c23 */ /* 0x000fe20008000019 */
[----:B------:R-:W-:Y:S01]  /*0bd0*/  LOP3.LUT R26, R26, 0xfffe, RZ, 0xc0, !PT ;  /* 0x0000fffe1a1a7812 */ /* 0x000fe200078ec0ff */
[----:B------:R-:W-:Y:S01]  /*0be0*/  FFMA R12, R12, UR28, R11 ;  /* 0x0000001c0c0c7c23 */ /* 0x000fe2000800000b */
[----:B------:R-:W1:Y:S01]  /*0bf0*/  I2F.S16 R22, R22 ;  /* 0x0000001600167306 */ /* 0x000e620000101400 */
[----:B------:R-:W-:-:S02]  /*0c00*/  FFMA R24, R13, UR26, R24 ;  /* 0x0000001a0d187c23 */ /* 0x000fc40008000018 */
[----:B------:R-:W-:Y:S02]  /*0c10*/  IMAD.MOV R26, RZ, RZ, -R26 ;  /* 0x000000ffff1a7224 */ /* 0x000fe400078e0a1a */
[----:B------:R-:W-:Y:S01]  /*0c20*/  FFMA R25, R13, UR29, R12 ;  /* 0x0000001d0d197c23 */ /* 0x000fe2000800000c */
[C-C-:B------:R-:W-:Y:S02]  /*0c30*/  SHF.R.U64 R13, R9.reuse, 0x1b, R8.reuse ;  /* 0x0000001b090d7819 */ /* 0x140fe40000001208 */
[----:B------:R-:W-:Y:S02]  /*0c40*/  SHF.R.U64 R12, R9, 0x1d, R8 ;  /* 0x0000001d090c7819 */ /* 0x000fe40000001208 */
[----:B------:R-:W-:-:S05]  /*0c50*/  PRMT R26, R26, 0x7710, RZ ;  /* 0x000077101a1a7816 */ /* 0x000fca00000000ff */
[----:B------:R-:W-:Y:S01]  /*0c60*/  IMAD.IADD R19, R26, 0x1, R23 ;  /* 0x000000011a137824 */ /* 0x000fe200078e0217 */
[----:B------:R-:W-:-:S04]  /*0c70*/  SHF.R.U64 R23, R9, 0x19, R8 ;  /* 0x0000001909177819 */ /* 0x000fc80000001208 */
[----:B------:R-:W-:Y:S01]  /*0c80*/  LOP3.LUT R26, R23, 0xffff, RZ, 0xc0, !PT ;  /* 0x0000ffff171a7812 */ /* 0x000fe200078ec0ff */
[----:B------:R-:W1:Y:S03]  /*0c90*/  I2F.S16 R19, R19 ;  /* 0x0000001300137306 */ /* 0x000e660000101400 */
[----:B------:R-:W-:-:S04]  /*0ca0*/  LEA.HI R26, R26, R23, RZ, 0x11 ;  /* 0x000000171a1a7211 */ /* 0x000fc800078f88ff */
[----:B------:R-:W-:-:S05]  /*0cb0*/  LOP3.LUT R26, R26, 0xfffe, RZ, 0xc0, !PT ;  /* 0x0000fffe1a1a7812 */ /* 0x000fca00078ec0ff */
[----:B------:R-:W-:-:S05]  /*0cc0*/  IMAD.MOV R26, RZ, RZ, -R26 ;  /* 0x000000ffff1a7224 */ /* 0x000fca00078e0a1a */
[----:B------:R-:W-:-:S05]  /*0cd0*/  PRMT R26, R26, 0x7710, RZ ;  /* 0x000077101a1a7816 */ /* 0x000fca00000000ff */
[----:B------:R-:W-:Y:S01]  /*0ce0*/  IMAD.IADD R11, R26, 0x1, R23 ;  /* 0x000000011a0b7824 */ /* 0x000fe200078e0217 */
[----:B------:R-:W-:-:S04]  /*0cf0*/  LOP3.LUT R23, R10, 0x80, RZ, 0xc0, !PT ;  /* 0x000000800a177812 */ /* 0x000fc800078ec0ff */
[----:B------:R-:W-:Y:S01]  /*0d00*/  LEA.HI R26, R23, R10, RZ, 0x19 ;  /* 0x0000000a171a7211 */ /* 0x000fe200078fc8ff */
[----:B------:R-:W1:Y:S01]  /*0d10*/  I2F.S16 R11, R11 ;  /* 0x0000000b000b7306 */ /* 0x000e620000101400 */
[C-C-:B------:R-:W-:Y:S02]  /*0d20*/  SHF.R.U64 R23, R9.reuse, 0x1c, R8.reuse ;  /* 0x0000001c09177819 */ /* 0x140fe40000001208 */
[----:B------:R-:W-:Y:S02]  /*0d30*/  SHF.R.U64 R8, R9, 0x1e, R8 ;  /* 0x0000001e09087819 */ /* 0x000fe40000001208 */
[----:B------:R-:W-:Y:S02]  /*0d40*/  I2FP.F32.S32 R9, R14 ;  /* 0x0000000e00097245 */ /* 0x000fe40000201400 */
[----:B------:R-:W-:-:S03]  /*0d50*/  LOP3.LUT R26, R26, 0xfe, RZ, 0xc0, !PT ;  /* 0x000000fe1a1a7812 */ /* 0x000fc600078ec0ff */
[C---:B------:R-:W-:Y:S01]  /*0d60*/  FFMA R24, R9.reuse, UR27, R24 ;  /* 0x0000001b09187c23 */ /* 0x040fe20008000018 */
[----:B------:R-:W-:Y:S01]  /*0d70*/  FFMA R14, R9, UR30, R25 ;  /* 0x0000001e090e7c23 */ /* 0x000fe20008000019 */
[----:B------:R-:W-:Y:S01]  /*0d80*/  I2FP.F32.S32 R9, R16 ;  /* 0x0000001000097245 */ /* 0x000fe20000201400 */
[----:B------:R-:W3:Y:S01]  /*0d90*/  LDCU.128 UR24, c[0x3][0x40] ;  /* 0x00c00800ff1877ac */ /* 0x000ee20008000c00 */
[C---:B-----5:R-:W-:Y:S01]  /*0da0*/  FFMA R24, R15.reuse, UR16, R24 ;  /* 0x000000100f187c23 */ /* 0x060fe20008000018 */
[----:B------:R-:W-:Y:S01]  /*0db0*/  FFMA R14, R15, UR31, R14 ;  /* 0x0000001f0f0e7c23 */ /* 0x000fe2000800000e */
[----:B------:R-:W-:Y:S01]  /*0dc0*/  LOP3.LUT R16, R13, 0x80, RZ, 0xc0, !PT ;  /* 0x000000800d107812 */ /* 0x000fe200078ec0ff */
[----:B------:R-:W5:Y:S01]  /*0dd0*/  LDCU.128 UR28, c[0x3][0xd0] ;  /* 0x00c01a00ff1c77ac */ /* 0x000f620008000c00 */
[C---:B------:R-:W-:Y:S01]  /*0de0*/  FFMA R24, R9.reuse, UR17, R24 ;  /* 0x0000001109187c23 */ /* 0x040fe20008000018 */
[----:B--2---:R-:W-:Y:S01]  /*0df0*/  FFMA R14, R9, UR20, R14 ;  /* 0x00000014090e7c23 */ /* 0x004fe2000800000e */
[----:B------:R-:W-:Y:S01]  /*0e00*/  LEA.HI R16, R16, R13, RZ, 0x19 ;  /* 0x0000000d10107211 */ /* 0x000fe200078fc8ff */
[----:B------:R-:W-:-:S02]  /*0e10*/  IMAD.MOV R26, RZ, RZ, -R26 ;  /* 0x000000ffff1a7224 */ /* 0x000fc400078e0a1a */
[C---:B------:R-:W-:Y:S01]  /*0e20*/  FFMA R9, R17.reuse, UR18, R24 ;  /* 0x0000001211097c23 */ /* 0x040fe20008000018 */
[----:B------:R-:W-:Y:S01]  /*0e30*/  FFMA R17, R17, UR21, R14 ;  /* 0x0000001511117c23 */ /* 0x000fe2000800000e */
[----:B------:R-:W-:Y:S02]  /*0e40*/  LOP3.LUT R16, R16, 0xfe, RZ, 0xc0, !PT ;  /* 0x000000fe10107812 */ /* 0x000fe400078ec0ff */
[C---:B------:R-:W-:Y:S01]  /*0e50*/  FFMA R9, R18.reuse, UR19, R9 ;  /* 0x0000001312097c23 */ /* 0x040fe20008000009 */
[----:B------:R-:W2:Y:S01]  /*0e60*/  LDCU.128 UR16, c[0x3][0xc0] ;  /* 0x00c01800ff1077ac */ /* 0x000ea20008000c00 */
[----:B------:R-:W-:Y:S01]  /*0e70*/  LOP3.LUT R14, R23, 0x80, RZ, 0xc0, !PT ;  /* 0x00000080170e7812 */ /* 0x000fe200078ec0ff */
[----:B------:R-:W-:Y:S01]  /*0e80*/  FFMA R17, R18, UR22, R17 ;  /* 0x0000001612117c23 */ /* 0x000fe20008000011 */
[----:B------:R-:W-:Y:S02]  /*0e90*/  IMAD.MOV R16, RZ, RZ, -R16 ;  /* 0x000000ffff107224 */ /* 0x000fe400078e0a10 */
[----:B---3--:R-:W-:Y:S01]  /*0ea0*/  FFMA R9, R20, UR24, R9 ;  /* 0x0000001814097c23 */ /* 0x008fe20008000009 */
[----:B------:R-:W-:Y:S01]  /*0eb0*/  LEA.HI R14, R14, R23, RZ, 0x19 ;  /* 0x000000170e0e7211 */ /* 0x000fe200078fc8ff */
[----:B------:R-:W-:Y:S01]  /*0ec0*/  FFMA R17, R20, UR23, R17 ;  /* 0x0000001714117c23 */ /* 0x000fe20008000011 */
[----:B------:R-:W4:Y:S01]  /*0ed0*/  LDCU.128 UR20, c[0x3][0x50] ;  /* 0x00c00a00ff1477ac */ /* 0x000f220008000c00 */
[----:B------:R-:W-:-:S02]  /*0ee0*/  PRMT R16, R16, 0x7710, RZ ;  /* 0x0000771010107816 */ /* 0x000fc400000000ff */
[----:B------:R-:W-:Y:S02]  /*0ef0*/  LOP3.LUT R15, R14, 0xfe, RZ, 0xc0, !PT ;  /* 0x000000fe0e0f7812 */ /* 0x000fe400078ec0ff */
[----:B------:R-:W-:Y:S01]  /*0f00*/  I2FP.F32.S32 R14, R21 ;  /* 0x00000015000e7245 */ /* 0x000fe20000201400 */
[----:B------:R-:W-:Y:S01]  /*0f10*/  IMAD.IADD R13, R16, 0x1, R13 ;  /* 0x00000001100d7824 */ /* 0x000fe200078e020d */
[----:B------:R-:W-:Y:S01]  /*0f20*/  PRMT R27, R26, 0x7710, RZ ;  /* 0x000077101a1b7816 */ /* 0x000fe200000000ff */
[----:B------:R-:W-:Y:S02]  /*0f30*/  IMAD.MOV R15, RZ, RZ, -R15 ;  /* 0x000000ffff0f7224 */ /* 0x000fe400078e0a0f */
[C---:B------:R-:W-:Y:S01]  /*0f40*/  FFMA R16, R14.reuse, UR25, R9 ;  /* 0x000000190e107c23 */ /* 0x040fe20008000009 */
[----:B--2---:R-:W-:Y:S01]  /*0f50*/  FFMA R14, R14, UR16, R17 ;  /* 0x000000100e0e7c23 */ /* 0x004fe20008000011 */
[----:B------:R-:W-:Y:S01]  /*0f60*/  LOP3.LUT R17, R8, 0x80, RZ, 0xc0, !PT ;  /* 0x0000008008117812 */ /* 0x000fe200078ec0ff */
[----:B------:R-:W-:-:S02]  /*0f70*/  IMAD.IADD R10, R27, 0x1, R10 ;  /* 0x000000011b0a7824 */ /* 0x000fc400078e020a */
[C---:B------:R-:W-:Y:S01]  /*0f80*/  FFMA R9, R5.reuse, UR26, R16 ;  /* 0x0000001a05097c23 */ /* 0x040fe20008000010 */
[----:B------:R-:W-:Y:S01]  /*0f90*/  FFMA R5, R5, UR17, R14 ;  /* 0x0000001105057c23 */ /* 0x000fe2000800000e */
[----:B------:R-:W-:Y:S01]  /*0fa0*/  PRMT R18, R15, 0x7710, RZ ;  /* 0x000077100f127816 */ /* 0x000fe200000000ff */
[----:B------:R-:W-:Y:S01]  /*0fb0*/  I2F.S8 R13, R13 ;  /* 0x0000000d000d7306 */ /* 0x000fe20000001400 */
[C---:B------:R-:W-:Y:S01]  /*0fc0*/  FFMA R9, R2.reuse, UR27, R9 ;  /* 0x0000001b02097c23 */ /* 0x040fe20008000009 */
[----:B------:R-:W-:Y:S01]  /*0fd0*/  FFMA R5, R2, UR18, R5 ;  /* 0x0000001202057c23 */ /* 0x000fe20008000005 */
[----:B------:R-:W-:Y:S01]  /*0fe0*/  LOP3.LUT R15, R12, 0x80, RZ, 0xc0, !PT ;  /* 0x000000800c0f7812 */ /* 0x000fe200078ec0ff */
[----:B------:R-:W2:Y:S01]  /*0ff0*/  LDCU.128 UR24, c[0x3][0xe0] ;  /* 0x00c01c00ff1877ac */ /* 0x000ea20008000c00 */
[C---:B----4-:R-:W-:Y:S01]  /*1000*/  FFMA R2, R0.reuse, UR20, R9 ;  /* 0x0000001400027c23 */ /* 0x050fe20008000009 */
[----:B------:R-:W-:Y:S01]  /*1010*/  FFMA R0, R0, UR19, R5 ;  /* 0x0000001300007c23 */ /* 0x000fe20008000005 */
[----:B------:R-:W-:Y:S01]  /*1020*/  LEA.HI R15, R15, R12, RZ, 0x19 ;  /* 0x0000000c0f0f7211 */ /* 0x000fe200078fc8ff */
[----:B------:R-:W3:Y:S01]  /*1030*/  LDCU.128 UR16, c[0x3][0x60] ;  /* 0x00c00c00ff1077ac */ /* 0x000ee20008000c00 */
[----:B------:R-:W-:Y:S01]  /*1040*/  LEA.HI R17, R17, R8, RZ, 0x19 ;  /* 0x0000000811117211 */ /* 0x000fe200078fc8ff */
[----:B0-----:R-:W-:Y:S01]  /*1050*/  FFMA R5, R3, UR21, R2 ;  /* 0x0000001503057c23 */ /* 0x001fe20008000002 */
[----:B------:R-:W-:Y:S01]  /*1060*/  LOP3.LUT R15, R15, 0xfe, RZ, 0xc0, !PT ;  /* 0x000000fe0f0f7812 */ /* 0x000fe200078ec0ff */
[----:B-----5:R-:W-:Y:S01]  /*1070*/  FFMA R3, R3, UR28, R0 ;  /* 0x0000001c03037c23 */ /* 0x020fe20008000000 */
[----:B------:R-:W-:Y:S01]  /*1080*/  LOP3.LUT R17, R17, 0xfe, RZ, 0xc0, !PT ;  /* 0x000000fe11117812 */ /* 0x000fe200078ec0ff */
[----:B-1----:R-:W-:Y:S01]  /*1090*/  FFMA R5, R4, UR22, R5 ;  /* 0x0000001604057c23 */ /* 0x002fe20008000005 */
[----:B------:R-:W0:Y:S01]  /*10a0*/  I2F.S8 R10, R10 ;  /* 0x0000000a000a7306 */ /* 0x000e220000001400 */
[----:B------:R-:W-:-:S02]  /*10b0*/  IMAD.MOV R9, RZ, RZ, -R15 ;  /* 0x000000ffff097224 */ /* 0x000fc400078e0a0f */
[----:B------:R-:W-:Y:S01]  /*10c0*/  FFMA R3, R4, UR29, R3 ;  /* 0x0000001d04037c23 */ /* 0x000fe20008000003 */
[----:B------:R-:W-:Y:S02]  /*10d0*/  IMAD.MOV R17, RZ, RZ, -R17 ;  /* 0x000000ffff117224 */ /* 0x000fe400078e0a11 */
[----:B------:R-:W-:Y:S01]  /*10e0*/  FFMA R0, R22, UR23, R5 ;  /* 0x0000001716007c23 */ /* 0x000fe20008000005 */
[----:B------:R-:W-:Y:S01]  /*10f0*/  IMAD.IADD R23, R18, 0x1, R23 ;  /* 0x0000000112177824 */ /* 0x000fe200078e0217 */
[----:B------:R-:W-:Y:S01]  /*1100*/  PRMT R9, R9, 0x7710, RZ ;  /* 0x0000771009097816 */ /* 0x000fe200000000ff */
[----:B------:R-:W-:Y:S01]  /*1110*/  FFMA R22, R22, UR30, R3 ;  /* 0x0000001e16167c23 */ /* 0x000fe20008000003 */
[----:B------:R-:W-:Y:S01]  /*1120*/  PRMT R3, R17, 0x7710, RZ ;  /* 0x0000771011037816 */ /* 0x000fe200000000ff */
[----:B---3--:R-:W-:Y:S02]  /*1130*/  FFMA R0, R19, UR16, R0 ;  /* 0x0000001013007c23 */ /* 0x008fe40008000000 */
[----:B------:R-:W1:Y:S01]  /*1140*/  I2F.S8 R23, R23 ;  /* 0x0000001700177306 */ /* 0x000e620000001400 */
[----:B------:R-:W-:-:S02]  /*1150*/  IMAD.IADD R12, R9, 0x1, R12 ;  /* 0x00000001090c7824 */ /* 0x000fc400078e020c */
[----:B------:R-:W-:Y:S01]  /*1160*/  FFMA R22, R19, UR31, R22 ;  /* 0x0000001f13167c23 */ /* 0x000fe20008000016 */
[----:B------:R-:W-:Y:S02]  /*1170*/  IMAD.IADD R8, R3, 0x1, R8 ;  /* 0x0000000103087824 */ /* 0x000fe400078e0208 */
[C---:B------:R-:W-:Y:S01]  /*1180*/  FFMA R3, R11.reuse, UR17, R0 ;  /* 0x000000110b037c23 */ /* 0x040fe20008000000 */
[----:B--2---:R-:W-:Y:S01]  /*1190*/  FFMA R11, R11, UR24, R22 ;  /* 0x000000180b0b7c23 */ /* 0x004fe20008000016 */
[----:B------:R-:W2:Y:S02]  /*11a0*/  I2F.S8 R5, R12 ;  /* 0x0000000c00057306 */ /* 0x000ea40000001400 */
[C---:B0-----:R-:W-:Y:S01]  /*11b0*/  FFMA R0, R10.reuse, UR18, R3 ;  /* 0x000000120a007c23 */ /* 0x041fe20008000003 */
[----:B------:R-:W-:-:S03]  /*11c0*/  FFMA R10, R10, UR25, R11 ;  /* 0x000000190a0a7c23 */ /* 0x000fc6000800000b */
[C---:B------:R-:W-:Y:S01]  /*11d0*/  FFMA R0, R13.reuse, UR19, R0 ;  /* 0x000000130d007c23 */ /* 0x040fe20008000000 */
[----:B------:R-:W-:Y:S01]  /*11e0*/  FFMA R10, R13, UR26, R10 ;  /* 0x0000001a0d0a7c23 */ /* 0x000fe2000800000a */
[----:B------:R-:W0:Y:S02]  /*11f0*/  I2F.S8 R3, R8 ;  /* 0x0000000800037306 */ /* 0x000e240000001400 */
[C---:B-1----:R-:W-:Y:S01]  /*1200*/  FFMA R0, R23.reuse, UR8, R0 ;  /* 0x0000000817007c23 */ /* 0x042fe20008000000 */
[----:B------:R-:W-:-:S03]  /*1210*/  FFMA R10, R23, UR27, R10 ;  /* 0x0000001b170a7c23 */ /* 0x000fc6000800000a */
[C---:B--2---:R-:W-:Y:S01]  /*1220*/  FFMA R0, R5.reuse, UR9, R0 ;  /* 0x0000000905007c23 */ /* 0x044fe20008000000 */
[----:B------:R-:W-:Y:S01]  /*1230*/  FFMA R10, R5, UR14, R10 ;  /* 0x0000000e050a7c23 */ /* 0x000fe2000800000a */
[C---:B------:R-:W-:Y:S02]  /*1240*/  LEA R5, R6.reuse, UR4, 0x2 ;  /* 0x0000000406057c11 */ /* 0x040fe4000f8e10ff */
[C---:B0-----:R-:W-:Y:S01]  /*1250*/  FFMA R0, R3.reuse, UR10, R0 ;  /* 0x0000000a03007c23 */ /* 0x041fe20008000000 */
[----:B------:R-:W-:Y:S01]  /*1260*/  FFMA R10, R3, UR15, R10 ;  /* 0x0000000f030a7c23 */ /* 0x000fe2000800000a */
[----:B------:R-:W-:-:S03]  /*1270*/  LEA R3, R6, UR5, 0x2 ;  /* 0x0000000506037c11 */ /* 0x000fc6000f8e10ff */
[----:B------:R-:W-:Y:S02]  /*1280*/  FSETP.GT.AND P0, PT, R0, UR11, PT ;  /* 0x0000000b00007c0b */ /* 0x000fe4000bf04000 */
[----:B------:R-:W-:Y:S02]  /*1290*/  I2FP.F32.U32 R0, R6 ;  /* 0x0000000600007245 */ /* 0x000fe40000201000 */
[----:B------:R-:W-:-:S03]  /*12a0*/  FSEL R10, R10, RZ, !P0 ;  /* 0x000000ff0a0a7208 */ /* 0x000fc60004000000 */
[----:B------:R0:W-:Y:S01]  /*12b0*/  STS [R3], R0 ;  /* 0x0000000003007388 */ /* 0x0001e20000000800 */
[----:B------:R-:W-:Y:S06]  /*12c0*/  BAR.SYNC.DEFER_BLOCKING 0x0 ;  /* 0x0000000000007b1d */ /* 0x000fec0000010000 */
[----:B------:R0:W-:Y:S02]  /*12d0*/  STS [R5], R10 ;  /* 0x0000000a05007388 */ /* 0x0001e40000000800 */
[----:B------:R-:W-:Y:S06]  /*12e0*/  BAR.SYNC.DEFER_BLOCKING 0x0 ;  /* 0x0000000000007b1d */ /* 0x000fec0000010000 */
[----:B------:R-:W-:Y:S05]  /*12f0*/  BRA.U !UP0, `(.L_x_6) ;  /* 0x0000000108487547 */ /* 0x000fea000b800000 */
[----:B0-----:R-:W-:-:S07]  /*1300*/  IMAD.U32 R0, RZ, RZ, UR13 ;  /* 0x0000000dff007e24 */ /* 0x001fce000f8e00ff */
.L_x_9:
[--C-:B------:R-:W-:Y:S01]  /*1310*/  IMAD.MOV.U32 R8, RZ, RZ, R0.reuse ;  /* 0x000000ffff087224 */ /* 0x100fe200078e0000 */
[----:B------:R-:W-:Y:S01]  /*1320*/  SHF.R.U32.HI R0, RZ, 0x1, R0 ;  /* 0x00000001ff007819 */ /* 0x000fe20000011600 */
[----:B------:R-:W-:Y:S03]  /*1330*/  BSSY.RECONVERGENT B0, `(.L_x_7) ;  /* 0x000000b000007945 */ /* 0x000fe60003800200 */
[----:B------:R-:W-:-:S13]  /*1340*/  ISETP.GE.U32.AND P0, PT, R6, R0, PT ;  /* 0x000000000600720c */ /* 0x000fda0003f06070 */
[----:B0-----:R-:W-:Y:S05]  /*1350*/  @P0 BRA `(.L_x_8) ;  /* 0x0000000000200947 */ /* 0x001fea0003800000 */
[----:B------:R-:W-:Y:S01]  /*1360*/  IMAD R4, R0, 0x4, R5 ;  /* 0x0000000400047824 */ /* 0x000fe200078e0205 */
[----:B------:R-:W-:Y:S05]  /*1370*/  LDS R2, [R5] ;  /* 0x0000000005027984 */ /* 0x000fea0000000800 */
[----:B------:R-:W0:Y:S02]  /*1380*/  LDS R4, [R4] ;  /* 0x0000000004047984 */ /* 0x000e240000000800 */
[----:B0-----:R-:W-:-:S13]  /*1390*/  FSETP.GEU.AND P0, PT, R2, R4, PT ;  /* 0x000000040200720b */ /* 0x001fda0003f0e000 */
[----:B------:R-:W-:Y:S01]  /*13a0*/  @!P0 IMAD R2, R0, 0x4, R3 ;  /* 0x0000000400028824 */ /* 0x000fe200078e0203 */
[----:B------:R-:W-:Y:S05]  /*13b0*/  @!P0 STS [R5], R4 ;  /* 0x0000000405008388 */ /* 0x000fea0000000800 */
[----:B------:R-:W0:Y:S04]  /*13c0*/  @!P0 LDS R2, [R2] ;  /* 0x0000000002028984 */ /* 0x000e280000000800 */
[----:B0-----:R0:W-:Y:S02]  /*13d0*/  @!P0 STS [R3], R2 ;  /* 0x0000000203008388 */ /* 0x0011e40000000800 */
.L_x_8:
[----:B------:R-:W-:Y:S05]  /*13e0*/  BSYNC.RECONVERGENT B0 ;  /* 0x0000000000007941 */ /* 0x000fea0003800200 */
.L_x_7:
[----:B------:R-:W-:Y:S01]  /*13f0*/  BAR.SYNC.DEFER_BLOCKING 0x0 ;  /* 0x0000000000007b1d */ /* 0x000fe20000010000 */
[----:B------:R-:W-:-:S13]  /*1400*/  ISETP.GT.U32.AND P0, PT, R8, 0x3, PT ;  /* 0x000000030800780c */ /* 0x000fda0003f04070 */
[----:B------:R-:W-:Y:S05]  /*1410*/  @P0 BRA `(.L_x_9) ;  /* 0xfffffffc00bc0947 */ /* 0x000fea000383ffff */
.L_x_6:
[----:B------:R-:W-:-:S13]  /*1420*/  ISETP.NE.AND P0, PT, R6, RZ, PT ;  /* 0x000000ff0600720c */ /* 0x000fda0003f05270 */
[----:B------:R-:W-:Y:S05]  /*1430*/  @P0 EXIT ;  /* 0x000000000000094d */ /* 0x000fea0003800000 */
[----:B------:R-:W1:Y:S01]  /*1440*/  S2UR UR5, SR_CgaCtaId ;  /* 0x00000000000579c3 */ /* 0x000e620000008800 */
[----:B------:R-:W-:Y:S01]  /*1450*/  UMOV UR4, 0x400 ;  /* 0x0000040000047882 */ /* 0x000fe20000000000 */
[----:B------:R-:W-:-:S06]  /*1460*/  I2FP.F32.U32 R11, UR12 ;  /* 0x0000000c000b7c45 */ /* 0x000fcc0008201000 */
[----:B0-----:R-:W0:Y:S08]  /*1470*/  LDC.64 R2, c[0x0][0x380] ;  /* 0x0000e000ff027b82 */ /* 0x001e300000000a00 */
[----:B------:R-:W2:Y:S01]  /*1480*/  LDC.64 R4, c[0x0][0x390] ;  /* 0x0000e400ff047b82 */ /* 0x000ea20000000a00 */
[----:B-1----:R-:W-:-:S09]  /*1490*/  ULEA UR4, UR5, UR4, 0x18 ;  /* 0x0000000405047291 */ /* 0x002fd2000f8ec0ff */
[----:B------:R-:W1:Y:S04]  /*14a0*/  LDS R0, [UR4+0x1000] ;  /* 0x00100004ff007984 */ /* 0x000e680008000800 */
[----:B------:R-:W3:Y:S01]  /*14b0*/  LDS R9, [UR4] ;  /* 0x00000004ff097984 */ /* 0x000ee20008000800 */
[----:B------:R-:W3:Y:S01]  /*14c0*/  LDCU.64 UR4, c[0x0][0x358] ;  /* 0x00006b00ff0477ac */ /* 0x000ee20008000a00 */
[----:B-1----:R-:W-:Y:S01]  /*14d0*/  FADD R0, R0, R11 ;  /* 0x0000000b00007221 */ /* 0x002fe20000000000 */
[----:B------:R-:W-:Y:S01]  /*14e0*/  I2FP.F32.S32 R11, R7 ;  /* 0x00000007000b7245 */ /* 0x000fe20000201400 */
[----:B------:R-:W-:-:S04]  /*14f0*/  VIADD R7, R7, UR7 ;  /* 0x0000000707077c36 */ /* 0x000fc80008000000 */
[----:B0-----:R-:W-:-:S04]  /*1500*/  IMAD.WIDE.U32 R2, R7, 0x4, R2 ;  /* 0x0000000407027825 */ /* 0x001fc800078e0002 */
[----:B------:R-:W-:Y:S01]  /*1510*/  FADD R11, R0, R11 ;  /* 0x0000000b000b7221 */ /* 0x000fe20000000000 */
[----:B--2---:R-:W-:Y:S01]  /*1520*/  IMAD.WIDE.U32 R4, R7, 0x4, R4 ;  /* 0x0000000407047825 */ /* 0x004fe200078e0004 */
[----:B---3--:R-:W-:Y:S04]  /*1530*/  STG.E desc[UR4][R2.64], R9 ;  /* 0x0000000902007986 */ /* 0x008fe8000c101904 */
[----:B------:R-:W-:Y:S01]  /*1540*/  STG.E desc[UR4][R4.64], R11 ;  /* 0x0000000b04007986 */ /* 0x000fe2000c101904 */
[----:B------:R-:W-:Y:S05]  /*1550*/  EXIT ;  /* 0x000000000000794d */ /* 0x000fea0003800000 */
.L_x_10:
        /* <DEDUP_REMOVED lines=10> */
.L_x_13:


//--------------------- .nv.shared.reserved.0     --------------------------
	.section	.nv.shared.reserved.0,"aw",@nobits
	.weak		__nv_reservedSMEM_offset_0_alias
	.size		__nv_reservedSMEM_offset_0_alias, 0, 64
	.other		__nv_reservedSMEM_offset_0_alias,@"STO_CUDA_RESERVED_SHARED STV_DEFAULT"
__nv_reservedSMEM_offset_0_alias:
	.zero		0
	.zero		64


//--------------------- .nv.shared._Z13reduction_maxPfS_ --------------------------
	.section	.nv.shared._Z13reduction_maxPfS_,"aw",@nobits
	.sectionflags	@""
	.align	4
.nv.shared._Z13reduction_maxPfS_:
	.zero		9216


//--------------------- .nv.shared._Z13single_threadPffS_fi --------------------------
	.section	.nv.shared._Z13single_threadPffS_fi,"aw",@nobits
	.sectionflags	@""
	.align	4
.nv.shared._Z13single_threadPffS_fi:
	.zero		9216


//--------------------- .nv.constant0._Z12which_stringiPi --------------------------
	.section	.nv.constant0._Z12which_stringiPi,"a",@progbits
	.sectionflags	@""
	.align	4
.nv.constant0._Z12which_stringiPi:
	.zero		912


//--------------------- .nv.constant0._Z13reduction_maxPfS_ --------------------------
	.section	.nv.constant0._Z13reduction_maxPfS_,"a",@progbits
	.sectionflags	@""
	.align	4
.nv.constant0._Z13reduction_maxPfS_:
	.zero		912


//--------------------- .nv.constant0._Z13single_threadPffS_fi --------------------------
	.section	.nv.constant0._Z13single_threadPffS_fi,"a",@progbits
	.sectionflags	@""
	.align	4
.nv.constant0._Z13single_threadPffS_fi:
	.zero		928


//--------------------- SYMBOLS --------------------------

	.type		.nv.reservedSmem.offset0,@object
	.size		.nv.reservedSmem.offset0,0x4
	.type		.nv.reservedSmem.cap,@object
	.size		.nv.reservedSmem.cap,0x4
